//
// Generated by NVIDIA NVVM Compiler
//
// Compiler Build ID: CL-36424714
// Cuda compilation tools, release 13.0, V13.0.88
// Based on NVVM 20.0.0
//

.version 9.0
.target sm_100
.address_size 64

	// .globl	init
.extern .func  (.param .b64 func_retval0) malloc
(
	.param .b64 malloc_param_0
)
;
.extern .func free
(
	.param .b64 free_param_0
)
;
.global .align 4 .b8 precalc_xorwow_matrix[102400];
.global .align 4 .b8 precalc_xorwow_offset_matrix[102400];
.global .align 4 .b8 mrg32k3aM1[2304];
.global .align 4 .b8 mrg32k3aM2[2304];
.global .align 4 .b8 mrg32k3aM1SubSeq[2016];
.global .align 4 .b8 mrg32k3aM2SubSeq[2016];
.global .align 4 .b8 mrg32k3aM1Seq[2304];
.global .align 4 .b8 mrg32k3aM2Seq[2304];
.const .align 8 .b8 __cr_lgamma_table[72];
.global .align 4 .b8 __cudart_i2opi_f[24] = {65, 144, 67, 60, 153, 149, 98, 219, 192, 221, 52, 245, 209, 87, 39, 252, 41, 21, 68, 78, 110, 131, 249, 162};

.visible .entry init(
	.param .u64 .ptr .align 1 init_param_0,
	.param .u64 .ptr .align 1 init_param_1
)
{
	.reg .pred 	%p<24>;
	.reg .b32 	%r<410>;
	.reg .b64 	%rd<21>;

	ld.param.u64 	%rd8, [init_param_0];
	ld.param.u64 	%rd9, [init_param_1];
	cvta.to.global.u64 	%rd10, %rd9;
	cvta.to.global.u64 	%rd11, %rd8;
	mov.u32 	%r182, %tid.x;
	ld.global.u64 	%rd12, [%rd11];
	cvt.u64.u32 	%rd20, %r182;
	mul.wide.u32 	%rd13, %r182, 48;
	add.s64 	%rd2, %rd10, %rd13;
	cvt.u32.u64 	%r183, %rd12;
	xor.b32  	%r184, %r183, -1429050551;
	mul.lo.s32 	%r185, %r184, 1099087573;
	{ .reg .b32 tmp; mov.b64 {tmp, %r186}, %rd12; }
	xor.b32  	%r187, %r186, -136515619;
	mul.lo.s32 	%r188, %r187, -1703105765;
	add.s32 	%r189, %r185, %r188;
	add.s32 	%r190, %r189, 6615241;
	add.s32 	%r191, %r185, 123456789;
	st.global.v2.u32 	[%rd2], {%r190, %r191};
	xor.b32  	%r192, %r185, 362436069;
	add.s32 	%r193, %r188, 521288629;
	st.global.v2.u32 	[%rd2+8], {%r192, %r193};
	xor.b32  	%r194, %r188, 88675123;
	add.s32 	%r195, %r185, 5783321;
	st.global.v2.u32 	[%rd2+16], {%r194, %r195};
	setp.eq.s32 	%p1, %r182, 0;
	@%p1 bra 	$L__BB0_42;
	mov.b32 	%r316, 0;
$L__BB0_2:
	and.b64  	%rd4, %rd20, 3;
	setp.eq.s64 	%p2, %rd4, 0;
	@%p2 bra 	$L__BB0_41;
	mul.wide.u32 	%rd14, %r316, 3200;
	mov.u64 	%rd15, precalc_xorwow_matrix;
	add.s64 	%rd5, %rd15, %rd14;
	cvt.u32.u64 	%r2, %rd4;
	mov.b32 	%r317, 0;
$L__BB0_4:
	mov.b32 	%r330, 0;
	mov.u32 	%r331, %r330;
	mov.u32 	%r332, %r330;
	mov.u32 	%r333, %r330;
	mov.u32 	%r334, %r330;
	mov.u32 	%r323, %r330;
$L__BB0_5:
	mul.wide.u32 	%rd16, %r323, 4;
	add.s64 	%rd17, %rd2, %rd16;
	ld.global.u32 	%r10, [%rd17+4];
	shl.b32 	%r11, %r323, 5;
	mov.b32 	%r329, 0;
$L__BB0_6:
	.pragma "nounroll";
	shr.u32 	%r200, %r10, %r329;
	and.b32  	%r201, %r200, 1;
	setp.eq.b32 	%p3, %r201, 1;
	not.pred 	%p4, %p3;
	add.s32 	%r202, %r11, %r329;
	mul.lo.s32 	%r203, %r202, 5;
	mul.wide.u32 	%rd18, %r203, 4;
	add.s64 	%rd6, %rd5, %rd18;
	@%p4 bra 	$L__BB0_8;
	ld.global.u32 	%r204, [%rd6];
	xor.b32  	%r334, %r334, %r204;
	ld.global.u32 	%r205, [%rd6+4];
	xor.b32  	%r333, %r333, %r205;
	ld.global.u32 	%r206, [%rd6+8];
	xor.b32  	%r332, %r332, %r206;
	ld.global.u32 	%r207, [%rd6+12];
	xor.b32  	%r331, %r331, %r207;
	ld.global.u32 	%r208, [%rd6+16];
	xor.b32  	%r330, %r330, %r208;
$L__BB0_8:
	and.b32  	%r210, %r200, 2;
	setp.eq.s32 	%p5, %r210, 0;
	@%p5 bra 	$L__BB0_10;
	ld.global.u32 	%r211, [%rd6+20];
	xor.b32  	%r334, %r334, %r211;
	ld.global.u32 	%r212, [%rd6+24];
	xor.b32  	%r333, %r333, %r212;
	ld.global.u32 	%r213, [%rd6+28];
	xor.b32  	%r332, %r332, %r213;
	ld.global.u32 	%r214, [%rd6+32];
	xor.b32  	%r331, %r331, %r214;
	ld.global.u32 	%r215, [%rd6+36];
	xor.b32  	%r330, %r330, %r215;
$L__BB0_10:
	and.b32  	%r217, %r200, 4;
	setp.eq.s32 	%p6, %r217, 0;
	@%p6 bra 	$L__BB0_12;
	ld.global.u32 	%r218, [%rd6+40];
	xor.b32  	%r334, %r334, %r218;
	ld.global.u32 	%r219, [%rd6+44];
	xor.b32  	%r333, %r333, %r219;
	ld.global.u32 	%r220, [%rd6+48];
	xor.b32  	%r332, %r332, %r220;
	ld.global.u32 	%r221, [%rd6+52];
	xor.b32  	%r331, %r331, %r221;
	ld.global.u32 	%r222, [%rd6+56];
	xor.b32  	%r330, %r330, %r222;
$L__BB0_12:
	and.b32  	%r224, %r200, 8;
	setp.eq.s32 	%p7, %r224, 0;
	@%p7 bra 	$L__BB0_14;
	ld.global.u32 	%r225, [%rd6+60];
	xor.b32  	%r334, %r334, %r225;
	ld.global.u32 	%r226, [%rd6+64];
	xor.b32  	%r333, %r333, %r226;
	ld.global.u32 	%r227, [%rd6+68];
	xor.b32  	%r332, %r332, %r227;
	ld.global.u32 	%r228, [%rd6+72];
	xor.b32  	%r331, %r331, %r228;
	ld.global.u32 	%r229, [%rd6+76];
	xor.b32  	%r330, %r330, %r229;
$L__BB0_14:
	and.b32  	%r231, %r200, 16;
	setp.eq.s32 	%p8, %r231, 0;
	@%p8 bra 	$L__BB0_16;
	ld.global.u32 	%r232, [%rd6+80];
	xor.b32  	%r334, %r334, %r232;
	ld.global.u32 	%r233, [%rd6+84];
	xor.b32  	%r333, %r333, %r233;
	ld.global.u32 	%r234, [%rd6+88];
	xor.b32  	%r332, %r332, %r234;
	ld.global.u32 	%r235, [%rd6+92];
	xor.b32  	%r331, %r331, %r235;
	ld.global.u32 	%r236, [%rd6+96];
	xor.b32  	%r330, %r330, %r236;
$L__BB0_16:
	and.b32  	%r238, %r200, 32;
	setp.eq.s32 	%p9, %r238, 0;
	@%p9 bra 	$L__BB0_18;
	ld.global.u32 	%r239, [%rd6+100];
	xor.b32  	%r334, %r334, %r239;
	ld.global.u32 	%r240, [%rd6+104];
	xor.b32  	%r333, %r333, %r240;
	ld.global.u32 	%r241, [%rd6+108];
	xor.b32  	%r332, %r332, %r241;
	ld.global.u32 	%r242, [%rd6+112];
	xor.b32  	%r331, %r331, %r242;
	ld.global.u32 	%r243, [%rd6+116];
	xor.b32  	%r330, %r330, %r243;
$L__BB0_18:
	and.b32  	%r245, %r200, 64;
	setp.eq.s32 	%p10, %r245, 0;
	@%p10 bra 	$L__BB0_20;
	ld.global.u32 	%r246, [%rd6+120];
	xor.b32  	%r334, %r334, %r246;
	ld.global.u32 	%r247, [%rd6+124];
	xor.b32  	%r333, %r333, %r247;
	ld.global.u32 	%r248, [%rd6+128];
	xor.b32  	%r332, %r332, %r248;
	ld.global.u32 	%r249, [%rd6+132];
	xor.b32  	%r331, %r331, %r249;
	ld.global.u32 	%r250, [%rd6+136];
	xor.b32  	%r330, %r330, %r250;
$L__BB0_20:
	and.b32  	%r252, %r200, 128;
	setp.eq.s32 	%p11, %r252, 0;
	@%p11 bra 	$L__BB0_22;
	ld.global.u32 	%r253, [%rd6+140];
	xor.b32  	%r334, %r334, %r253;
	ld.global.u32 	%r254, [%rd6+144];
	xor.b32  	%r333, %r333, %r254;
	ld.global.u32 	%r255, [%rd6+148];
	xor.b32  	%r332, %r332, %r255;
	ld.global.u32 	%r256, [%rd6+152];
	xor.b32  	%r331, %r331, %r256;
	ld.global.u32 	%r257, [%rd6+156];
	xor.b32  	%r330, %r330, %r257;
$L__BB0_22:
	and.b32  	%r259, %r200, 256;
	setp.eq.s32 	%p12, %r259, 0;
	@%p12 bra 	$L__BB0_24;
	ld.global.u32 	%r260, [%rd6+160];
	xor.b32  	%r334, %r334, %r260;
	ld.global.u32 	%r261, [%rd6+164];
	xor.b32  	%r333, %r333, %r261;
	ld.global.u32 	%r262, [%rd6+168];
	xor.b32  	%r332, %r332, %r262;
	ld.global.u32 	%r263, [%rd6+172];
	xor.b32  	%r331, %r331, %r263;
	ld.global.u32 	%r264, [%rd6+176];
	xor.b32  	%r330, %r330, %r264;
$L__BB0_24:
	and.b32  	%r266, %r200, 512;
	setp.eq.s32 	%p13, %r266, 0;
	@%p13 bra 	$L__BB0_26;
	ld.global.u32 	%r267, [%rd6+180];
	xor.b32  	%r334, %r334, %r267;
	ld.global.u32 	%r268, [%rd6+184];
	xor.b32  	%r333, %r333, %r268;
	ld.global.u32 	%r269, [%rd6+188];
	xor.b32  	%r332, %r332, %r269;
	ld.global.u32 	%r270, [%rd6+192];
	xor.b32  	%r331, %r331, %r270;
	ld.global.u32 	%r271, [%rd6+196];
	xor.b32  	%r330, %r330, %r271;
$L__BB0_26:
	and.b32  	%r273, %r200, 1024;
	setp.eq.s32 	%p14, %r273, 0;
	@%p14 bra 	$L__BB0_28;
	ld.global.u32 	%r274, [%rd6+200];
	xor.b32  	%r334, %r334, %r274;
	ld.global.u32 	%r275, [%rd6+204];
	xor.b32  	%r333, %r333, %r275;
	ld.global.u32 	%r276, [%rd6+208];
	xor.b32  	%r332, %r332, %r276;
	ld.global.u32 	%r277, [%rd6+212];
	xor.b32  	%r331, %r331, %r277;
	ld.global.u32 	%r278, [%rd6+216];
	xor.b32  	%r330, %r330, %r278;
$L__BB0_28:
	and.b32  	%r280, %r200, 2048;
	setp.eq.s32 	%p15, %r280, 0;
	@%p15 bra 	$L__BB0_30;
	ld.global.u32 	%r281, [%rd6+220];
	xor.b32  	%r334, %r334, %r281;
	ld.global.u32 	%r282, [%rd6+224];
	xor.b32  	%r333, %r333, %r282;
	ld.global.u32 	%r283, [%rd6+228];
	xor.b32  	%r332, %r332, %r283;
	ld.global.u32 	%r284, [%rd6+232];
	xor.b32  	%r331, %r331, %r284;
	ld.global.u32 	%r285, [%rd6+236];
	xor.b32  	%r330, %r330, %r285;
$L__BB0_30:
	and.b32  	%r287, %r200, 4096;
	setp.eq.s32 	%p16, %r287, 0;
	@%p16 bra 	$L__BB0_32;
	ld.global.u32 	%r288, [%rd6+240];
	xor.b32  	%r334, %r334, %r288;
	ld.global.u32 	%r289, [%rd6+244];
	xor.b32  	%r333, %r333, %r289;
	ld.global.u32 	%r290, [%rd6+248];
	xor.b32  	%r332, %r332, %r290;
	ld.global.u32 	%r291, [%rd6+252];
	xor.b32  	%r331, %r331, %r291;
	ld.global.u32 	%r292, [%rd6+256];
	xor.b32  	%r330, %r330, %r292;
$L__BB0_32:
	and.b32  	%r294, %r200, 8192;
	setp.eq.s32 	%p17, %r294, 0;
	@%p17 bra 	$L__BB0_34;
	ld.global.u32 	%r295, [%rd6+260];
	xor.b32  	%r334, %r334, %r295;
	ld.global.u32 	%r296, [%rd6+264];
	xor.b32  	%r333, %r333, %r296;
	ld.global.u32 	%r297, [%rd6+268];
	xor.b32  	%r332, %r332, %r297;
	ld.global.u32 	%r298, [%rd6+272];
	xor.b32  	%r331, %r331, %r298;
	ld.global.u32 	%r299, [%rd6+276];
	xor.b32  	%r330, %r330, %r299;
$L__BB0_34:
	and.b32  	%r301, %r200, 16384;
	setp.eq.s32 	%p18, %r301, 0;
	@%p18 bra 	$L__BB0_36;
	ld.global.u32 	%r302, [%rd6+280];
	xor.b32  	%r334, %r334, %r302;
	ld.global.u32 	%r303, [%rd6+284];
	xor.b32  	%r333, %r333, %r303;
	ld.global.u32 	%r304, [%rd6+288];
	xor.b32  	%r332, %r332, %r304;
	ld.global.u32 	%r305, [%rd6+292];
	xor.b32  	%r331, %r331, %r305;
	ld.global.u32 	%r306, [%rd6+296];
	xor.b32  	%r330, %r330, %r306;
$L__BB0_36:
	and.b32  	%r308, %r200, 32768;
	setp.eq.s32 	%p19, %r308, 0;
	@%p19 bra 	$L__BB0_38;
	ld.global.u32 	%r309, [%rd6+300];
	xor.b32  	%r334, %r334, %r309;
	ld.global.u32 	%r310, [%rd6+304];
	xor.b32  	%r333, %r333, %r310;
	ld.global.u32 	%r311, [%rd6+308];
	xor.b32  	%r332, %r332, %r311;
	ld.global.u32 	%r312, [%rd6+312];
	xor.b32  	%r331, %r331, %r312;
	ld.global.u32 	%r313, [%rd6+316];
	xor.b32  	%r330, %r330, %r313;
$L__BB0_38:
	add.s32 	%r329, %r329, 16;
	setp.ne.s32 	%p20, %r329, 32;
	@%p20 bra 	$L__BB0_6;
	mad.lo.s32 	%r314, %r323, -31, %r11;
	add.s32 	%r323, %r314, 1;
	setp.ne.s32 	%p21, %r323, 5;
	@%p21 bra 	$L__BB0_5;
	st.global.u32 	[%rd2+4], %r334;
	st.global.u32 	[%rd2+8], %r333;
	st.global.u32 	[%rd2+12], %r332;
	st.global.u32 	[%rd2+16], %r331;
	st.global.u32 	[%rd2+20], %r330;
	add.s32 	%r317, %r317, 1;
	setp.lt.u32 	%p22, %r317, %r2;
	@%p22 bra 	$L__BB0_4;
$L__BB0_41:
	shr.u64 	%rd7, %rd20, 2;
	add.s32 	%r316, %r316, 1;
	setp.gt.u64 	%p23, %rd20, 3;
	mov.u64 	%rd20, %rd7;
	@%p23 bra 	$L__BB0_2;
$L__BB0_42:
	mov.b32 	%r315, 0;
	st.global.v2.u32 	[%rd2+24], {%r315, %r315};
	st.global.u32 	[%rd2+32], %r315;
	mov.b64 	%rd19, 0;
	st.global.u64 	[%rd2+40], %rd19;
	ret;

}
	// .globl	mcmc
.visible .entry mcmc(
	.param .u64 .ptr .align 1 mcmc_param_0,
	.param .u64 .ptr .align 1 mcmc_param_1,
	.param .u64 .ptr .align 1 mcmc_param_2,
	.param .u64 .ptr .align 1 mcmc_param_3,
	.param .u64 .ptr .align 1 mcmc_param_4,
	.param .u64 .ptr .align 1 mcmc_param_5
)
{
	.local .align 4 .b8 	__local_depot1[28];
	.reg .b64 	%SP;
	.reg .b64 	%SPL;
	.reg .pred 	%p<60>;
	.reg .b16 	%rs<2>;
	.reg .b32 	%r<167>;
	.reg .b32 	%f<268>;
	.reg .b64 	%rd<53>;
	.reg .b64 	%fd<3>;

	mov.u64 	%SPL, __local_depot1;
	ld.param.u64 	%rd15, [mcmc_param_0];
	ld.param.u64 	%rd16, [mcmc_param_1];
	ld.param.u64 	%rd17, [mcmc_param_2];
	ld.param.u64 	%rd18, [mcmc_param_3];
	ld.param.u64 	%rd19, [mcmc_param_4];
	cvta.to.global.u64 	%rd20, %rd17;
	cvta.to.global.u64 	%rd21, %rd18;
	cvta.to.global.u64 	%rd22, %rd19;
	cvta.to.global.u64 	%rd23, %rd16;
	cvta.to.global.u64 	%rd24, %rd15;
	add.u64 	%rd1, %SPL, 0;
	mov.u32 	%r43, %tid.x;
	mul.wide.u32 	%rd26, %r43, 48;
	add.s64 	%rd27, %rd24, %rd26;
	ld.global.v2.u32 	{%r1, %r2}, [%rd27];
	ld.global.v2.u32 	{%r161, %r160}, [%rd27+8];
	ld.global.v2.u32 	{%r152, %r153}, [%rd27+16];
	ld.global.u32 	%r155, [%rd27+24];
	ld.global.f32 	%f263, [%rd27+32];
	ld.global.u32 	%r8, [%rd23];
	ld.global.f32 	%f2, [%rd22];
	ld.global.u32 	%r44, [%rd21];
	mul.wide.s32 	%rd28, %r44, 4;
	{ // callseq 0, 0
	.param .b64 param0;
	st.param.b64 	[param0], %rd28;
	.param .b64 retval0;
	call.uni (retval0), 
	malloc, 
	(
	param0
	);
	ld.param.b64 	%rd29, [retval0];
	} // callseq 0
	ld.global.u32 	%r45, [%rd21];
	mul.lo.s32 	%r46, %r45, %r43;
	mul.wide.s32 	%rd30, %r46, 4;
	add.s64 	%rd3, %rd20, %rd30;
	cvt.s64.s32 	%rd4, %r45;
	setp.eq.s32 	%p1, %r45, 0;
	@%p1 bra 	$L__BB1_3;
	shl.b64 	%rd5, %rd4, 2;
	mov.b64 	%rd49, 0;
$L__BB1_2:
	add.s64 	%rd32, %rd3, %rd49;
	ld.global.u8 	%rs1, [%rd32];
	add.s64 	%rd33, %rd29, %rd49;
	st.u8 	[%rd33], %rs1;
	add.s64 	%rd49, %rd49, 1;
	setp.lt.u64 	%p2, %rd49, %rd5;
	@%p2 bra 	$L__BB1_2;
$L__BB1_3:
	shr.u32 	%r47, %r2, 2;
	xor.b32  	%r48, %r47, %r2;
	shl.b32 	%r49, %r153, 4;
	shl.b32 	%r50, %r48, 1;
	xor.b32  	%r51, %r49, %r50;
	xor.b32  	%r52, %r51, %r153;
	xor.b32  	%r154, %r52, %r48;
	add.s32 	%r162, %r1, 362437;
	add.s32 	%r53, %r154, %r162;
	cvt.rn.f32.u32 	%f46, %r53;
	fma.rn.f32 	%f261, %f46, 0f2F800000, 0f2F000000;
	ld.f32 	%f4, [%rd29+8];
	mul.f32 	%f47, %f4, %f261;
	abs.f32 	%f5, %f47;
	ld.f32 	%f48, [%rd29+4];
	mul.f32 	%f49, %f48, 0f3F000000;
	cvt.rzi.f32.f32 	%f50, %f49;
	add.f32 	%f51, %f50, %f50;
	sub.f32 	%f52, %f48, %f51;
	abs.f32 	%f7, %f52;
	abs.f32 	%f8, %f5;
	setp.lt.f32 	%p3, %f8, 0f00800000;
	mul.f32 	%f53, %f8, 0f4B800000;
	selp.f32 	%f54, %f53, %f8, %p3;
	selp.f32 	%f55, 0fC1C00000, 0f00000000, %p3;
	mov.b32 	%r54, %f54;
	add.s32 	%r55, %r54, -1060439283;
	and.b32  	%r56, %r55, -8388608;
	sub.s32 	%r57, %r54, %r56;
	mov.b32 	%f56, %r57;
	cvt.rn.f32.s32 	%f57, %r56;
	fma.rn.f32 	%f58, %f57, 0f34000000, %f55;
	add.f32 	%f59, %f56, 0fBF800000;
	add.f32 	%f60, %f56, 0f3F800000;
	rcp.approx.ftz.f32 	%f61, %f60;
	add.f32 	%f62, %f59, %f59;
	mul.f32 	%f63, %f62, %f61;
	mul.f32 	%f64, %f63, %f63;
	sub.f32 	%f65, %f59, %f63;
	add.f32 	%f66, %f65, %f65;
	neg.f32 	%f67, %f63;
	fma.rn.f32 	%f68, %f67, %f59, %f66;
	mul.rn.f32 	%f69, %f61, %f68;
	fma.rn.f32 	%f70, %f64, 0f3A2C32E4, 0f3B52E7DB;
	fma.rn.f32 	%f71, %f70, %f64, 0f3C93BB73;
	fma.rn.f32 	%f72, %f71, %f64, 0f3DF6384F;
	mul.rn.f32 	%f73, %f72, %f64;
	fma.rn.f32 	%f74, %f63, 0f3FB8AA3B, %f58;
	sub.f32 	%f75, %f58, %f74;
	fma.rn.f32 	%f76, %f63, 0f3FB8AA3B, %f75;
	fma.rn.f32 	%f77, %f69, 0f3FB8AA3B, %f76;
	fma.rn.f32 	%f78, %f63, 0f32A55E34, %f77;
	mul.f32 	%f79, %f73, 0f40400000;
	fma.rn.f32 	%f80, %f79, %f69, %f78;
	fma.rn.f32 	%f81, %f73, %f63, %f80;
	add.rn.f32 	%f82, %f74, %f81;
	neg.f32 	%f83, %f74;
	add.rn.f32 	%f84, %f82, %f83;
	neg.f32 	%f85, %f84;
	add.rn.f32 	%f86, %f81, %f85;
	mul.rn.f32 	%f87, %f82, %f48;
	neg.f32 	%f88, %f87;
	fma.rn.f32 	%f89, %f82, %f48, %f88;
	fma.rn.f32 	%f90, %f86, %f48, %f89;
	cvt.rni.f32.f32 	%f91, %f87;
	sub.f32 	%f92, %f87, %f91;
	add.f32 	%f93, %f92, %f90;
	fma.rn.f32 	%f94, %f93, 0f391FCB8E, 0f3AAF85ED;
	fma.rn.f32 	%f95, %f94, %f93, 0f3C1D9856;
	fma.rn.f32 	%f96, %f95, %f93, 0f3D6357BB;
	fma.rn.f32 	%f97, %f96, %f93, 0f3E75FDEC;
	fma.rn.f32 	%f98, %f97, %f93, 0f3F317218;
	fma.rn.f32 	%f99, %f98, %f93, 0f3F800000;
	cvt.rzi.s32.f32 	%r58, %f91;
	setp.gt.f32 	%p4, %f91, 0f00000000;
	selp.b32 	%r59, 0, -2097152000, %p4;
	add.s32 	%r60, %r59, 2130706432;
	mov.b32 	%f100, %r60;
	mul.f32 	%f101, %f99, %f100;
	shl.b32 	%r61, %r58, 23;
	sub.s32 	%r62, %r61, %r59;
	mov.b32 	%f102, %r62;
	mul.f32 	%f103, %f101, %f102;
	abs.f32 	%f104, %f87;
	setp.gt.f32 	%p5, %f104, 0f43180000;
	setp.lt.f32 	%p6, %f87, 0f00000000;
	selp.f32 	%f105, 0f00000000, 0f7F800000, %p6;
	selp.f32 	%f9, %f105, %f103, %p5;
	setp.eq.f32 	%p7, %f5, 0f3F800000;
	setp.eq.f32 	%p8, %f48, 0f00000000;
	or.pred  	%p9, %p7, %p8;
	mov.f32 	%f258, 0f3F800000;
	@%p9 bra 	$L__BB1_11;
	setp.num.f32 	%p10, %f8, %f8;
	abs.f32 	%f106, %f48;
	setp.num.f32 	%p11, %f106, %f106;
	and.pred  	%p12, %p10, %p11;
	@%p12 bra 	$L__BB1_6;
	add.rn.f32 	%f258, %f5, %f48;
	bra.uni 	$L__BB1_11;
$L__BB1_6:
	setp.neu.f32 	%p13, %f5, 0f00000000;
	setp.neu.f32 	%p14, %f8, 0f7F800000;
	and.pred  	%p15, %p13, %p14;
	@%p15 bra 	$L__BB1_8;
	setp.neu.f32 	%p22, %f7, 0f3F800000;
	add.f32 	%f111, %f5, %f5;
	mov.b32 	%r63, %f111;
	setp.lt.f32 	%p23, %f48, 0f00000000;
	xor.b32  	%r64, %r63, 2139095040;
	selp.b32 	%r65, %r64, %r63, %p23;
	and.b32  	%r66, %r65, 2147483647;
	selp.b32 	%r67, %r66, %r65, %p22;
	mov.b32 	%f258, %r67;
	bra.uni 	$L__BB1_11;
$L__BB1_8:
	setp.eq.f32 	%p16, %f5, 0fBF800000;
	setp.eq.f32 	%p17, %f106, 0f7F800000;
	and.pred  	%p18, %p16, %p17;
	@%p18 bra 	$L__BB1_11;
	setp.geu.f32 	%p19, %f5, 0f00000000;
	mov.f32 	%f258, %f9;
	@%p19 bra 	$L__BB1_11;
	setp.neu.f32 	%p20, %f7, 0f3F800000;
	neg.f32 	%f108, %f9;
	selp.f32 	%f109, %f9, %f108, %p20;
	cvt.rmi.f32.f32 	%f110, %f48;
	setp.neu.f32 	%p21, %f48, %f110;
	selp.f32 	%f258, 0f7FFFFFFF, %f109, %p21;
$L__BB1_11:
	neg.f32 	%f15, %f258;
	setp.eq.s32 	%p24, %r8, 0;
	mov.f32 	%f267, 0f00000000;
	@%p24 bra 	$L__BB1_32;
	fma.rn.f32 	%f114, %f15, 0f3BBB989D, 0f3F000000;
	cvt.sat.f32.f32 	%f115, %f114;
	mov.f32 	%f116, 0f4B400001;
	mov.f32 	%f117, 0f437C0000;
	fma.rm.f32 	%f118, %f115, %f117, %f116;
	cvt.rmi.f32.f32 	%f16, %f48;
	ld.f32 	%f17, [%rd29];
	add.f32 	%f119, %f118, 0fCB40007F;
	neg.f32 	%f120, %f119;
	fma.rn.f32 	%f121, %f15, 0f3FB8AA3B, %f120;
	fma.rn.f32 	%f122, %f15, 0f32A57060, %f121;
	ex2.approx.ftz.f32 	%f123, %f122;
	mov.b32 	%r69, %f118;
	shl.b32 	%r70, %r69, 23;
	mov.b32 	%f124, %r70;
	mul.f32 	%f259, %f123, %f124;
	mov.f32 	%f267, 0f00000000;
	mov.b32 	%r148, 0;
	mov.u64 	%rd34, __cudart_i2opi_f;
$L__BB1_13:
	setp.eq.s32 	%p25, %r155, 1;
	mov.b32 	%r155, 0;
	mov.u32 	%r157, %r154;
	mov.u32 	%r158, %r153;
	mov.u32 	%r159, %r152;
	mov.f32 	%f264, %f263;
	@%p25 bra 	$L__BB1_15;
	shr.u32 	%r73, %r161, 2;
	xor.b32  	%r74, %r73, %r161;
	shl.b32 	%r75, %r154, 4;
	shl.b32 	%r76, %r74, 1;
	xor.b32  	%r77, %r75, %r76;
	xor.b32  	%r78, %r77, %r154;
	xor.b32  	%r158, %r78, %r74;
	add.s32 	%r79, %r162, %r158;
	add.s32 	%r80, %r79, 362437;
	shr.u32 	%r81, %r160, 2;
	xor.b32  	%r82, %r81, %r160;
	shl.b32 	%r83, %r158, 4;
	shl.b32 	%r84, %r82, 1;
	xor.b32  	%r85, %r84, %r83;
	xor.b32  	%r86, %r85, %r82;
	xor.b32  	%r157, %r86, %r158;
	add.s32 	%r162, %r162, 724874;
	add.s32 	%r87, %r157, %r162;
	cvt.rn.f32.u32 	%f125, %r80;
	fma.rn.f32 	%f126, %f125, 0f2F800000, 0f2F000000;
	cvt.rn.f32.u32 	%f127, %r87;
	fma.rn.f32 	%f128, %f127, 0f30C90FDB, 0f30490FDB;
	setp.lt.f32 	%p26, %f126, 0f00800000;
	mul.f32 	%f129, %f126, 0f4B000000;
	selp.f32 	%f130, %f129, %f126, %p26;
	selp.f32 	%f131, 0fC1B80000, 0f00000000, %p26;
	mov.b32 	%r88, %f130;
	add.s32 	%r89, %r88, -1059760811;
	and.b32  	%r90, %r89, -8388608;
	sub.s32 	%r91, %r88, %r90;
	mov.b32 	%f132, %r91;
	cvt.rn.f32.s32 	%f133, %r90;
	fma.rn.f32 	%f134, %f133, 0f34000000, %f131;
	add.f32 	%f135, %f132, 0fBF800000;
	fma.rn.f32 	%f136, %f135, 0fBE055027, 0f3E1039F6;
	fma.rn.f32 	%f137, %f136, %f135, 0fBDF8CDCC;
	fma.rn.f32 	%f138, %f137, %f135, 0f3E0F2955;
	fma.rn.f32 	%f139, %f138, %f135, 0fBE2AD8B9;
	fma.rn.f32 	%f140, %f139, %f135, 0f3E4CED0B;
	fma.rn.f32 	%f141, %f140, %f135, 0fBE7FFF22;
	fma.rn.f32 	%f142, %f141, %f135, 0f3EAAAA78;
	fma.rn.f32 	%f143, %f142, %f135, 0fBF000000;
	mul.f32 	%f144, %f135, %f143;
	fma.rn.f32 	%f145, %f144, %f135, %f135;
	fma.rn.f32 	%f146, %f134, 0f3F317218, %f145;
	setp.gt.u32 	%p27, %r88, 2139095039;
	fma.rn.f32 	%f147, %f130, 0f7F800000, 0f7F800000;
	selp.f32 	%f148, %f147, %f146, %p27;
	setp.eq.f32 	%p28, %f130, 0f00000000;
	mul.f32 	%f149, %f148, 0fC0000000;
	selp.f32 	%f150, 0f7F800000, %f149, %p28;
	sqrt.rn.f32 	%f151, %f150;
	sin.approx.f32 	%f152, %f128;
	cos.approx.f32 	%f153, %f128;
	mul.f32 	%f264, %f151, %f152;
	mul.f32 	%f263, %f151, %f153;
	mov.b32 	%r155, 1;
	mov.u32 	%r159, %r154;
	mov.u32 	%r160, %r153;
	mov.u32 	%r161, %r152;
$L__BB1_15:
	mov.u32 	%r27, %r161;
	mov.u32 	%r161, %r160;
	mov.u32 	%r160, %r159;
	mov.u32 	%r152, %r158;
	mov.u32 	%r153, %r157;
	setp.eq.f32 	%p29, %f48, 0f00000000;
	fma.rn.f32 	%f27, %f2, %f264, %f261;
	mul.f32 	%f155, %f4, %f27;
	abs.f32 	%f28, %f155;
	abs.f32 	%f29, %f28;
	setp.lt.f32 	%p30, %f29, 0f00800000;
	mul.f32 	%f156, %f29, 0f4B800000;
	selp.f32 	%f157, %f156, %f29, %p30;
	selp.f32 	%f158, 0fC1C00000, 0f00000000, %p30;
	mov.b32 	%r92, %f157;
	add.s32 	%r93, %r92, -1060439283;
	and.b32  	%r94, %r93, -8388608;
	sub.s32 	%r95, %r92, %r94;
	mov.b32 	%f159, %r95;
	cvt.rn.f32.s32 	%f160, %r94;
	fma.rn.f32 	%f161, %f160, 0f34000000, %f158;
	add.f32 	%f162, %f159, 0fBF800000;
	add.f32 	%f163, %f159, 0f3F800000;
	rcp.approx.ftz.f32 	%f164, %f163;
	add.f32 	%f165, %f162, %f162;
	mul.f32 	%f166, %f165, %f164;
	mul.f32 	%f167, %f166, %f166;
	sub.f32 	%f168, %f162, %f166;
	add.f32 	%f169, %f168, %f168;
	neg.f32 	%f170, %f166;
	fma.rn.f32 	%f171, %f170, %f162, %f169;
	mul.rn.f32 	%f172, %f164, %f171;
	fma.rn.f32 	%f173, %f167, 0f3A2C32E4, 0f3B52E7DB;
	fma.rn.f32 	%f174, %f173, %f167, 0f3C93BB73;
	fma.rn.f32 	%f175, %f174, %f167, 0f3DF6384F;
	mul.rn.f32 	%f176, %f175, %f167;
	fma.rn.f32 	%f177, %f166, 0f3FB8AA3B, %f161;
	sub.f32 	%f178, %f161, %f177;
	fma.rn.f32 	%f179, %f166, 0f3FB8AA3B, %f178;
	fma.rn.f32 	%f180, %f172, 0f3FB8AA3B, %f179;
	fma.rn.f32 	%f181, %f166, 0f32A55E34, %f180;
	mul.f32 	%f182, %f176, 0f40400000;
	fma.rn.f32 	%f183, %f182, %f172, %f181;
	fma.rn.f32 	%f184, %f176, %f166, %f183;
	add.rn.f32 	%f185, %f177, %f184;
	neg.f32 	%f186, %f177;
	add.rn.f32 	%f187, %f185, %f186;
	neg.f32 	%f188, %f187;
	add.rn.f32 	%f189, %f184, %f188;
	mul.rn.f32 	%f190, %f185, %f48;
	neg.f32 	%f191, %f190;
	fma.rn.f32 	%f192, %f185, %f48, %f191;
	fma.rn.f32 	%f193, %f189, %f48, %f192;
	cvt.rni.f32.f32 	%f194, %f190;
	sub.f32 	%f195, %f190, %f194;
	add.f32 	%f196, %f195, %f193;
	fma.rn.f32 	%f197, %f196, 0f391FCB8E, 0f3AAF85ED;
	fma.rn.f32 	%f198, %f197, %f196, 0f3C1D9856;
	fma.rn.f32 	%f199, %f198, %f196, 0f3D6357BB;
	fma.rn.f32 	%f200, %f199, %f196, 0f3E75FDEC;
	fma.rn.f32 	%f201, %f200, %f196, 0f3F317218;
	fma.rn.f32 	%f202, %f201, %f196, 0f3F800000;
	cvt.rzi.s32.f32 	%r96, %f194;
	setp.gt.f32 	%p31, %f194, 0f00000000;
	selp.b32 	%r97, 0, -2097152000, %p31;
	add.s32 	%r98, %r97, 2130706432;
	mov.b32 	%f203, %r98;
	mul.f32 	%f204, %f202, %f203;
	shl.b32 	%r99, %r96, 23;
	sub.s32 	%r100, %r99, %r97;
	mov.b32 	%f205, %r100;
	mul.f32 	%f206, %f204, %f205;
	abs.f32 	%f207, %f190;
	setp.gt.f32 	%p32, %f207, 0f43180000;
	setp.lt.f32 	%p33, %f190, 0f00000000;
	selp.f32 	%f208, 0f00000000, 0f7F800000, %p33;
	selp.f32 	%f30, %f208, %f206, %p32;
	setp.eq.f32 	%p34, %f28, 0f3F800000;
	or.pred  	%p35, %p34, %p29;
	mov.f32 	%f265, 0f3F800000;
	@%p35 bra 	$L__BB1_23;
	abs.f32 	%f209, %f48;
	setp.num.f32 	%p36, %f209, %f209;
	setp.num.f32 	%p37, %f29, %f29;
	and.pred  	%p38, %p37, %p36;
	@%p38 bra 	$L__BB1_18;
	add.rn.f32 	%f265, %f28, %f48;
	bra.uni 	$L__BB1_23;
$L__BB1_18:
	setp.neu.f32 	%p39, %f28, 0f00000000;
	setp.neu.f32 	%p40, %f29, 0f7F800000;
	and.pred  	%p41, %p39, %p40;
	@%p41 bra 	$L__BB1_20;
	setp.lt.f32 	%p48, %f48, 0f00000000;
	setp.neu.f32 	%p49, %f7, 0f3F800000;
	add.f32 	%f216, %f28, %f28;
	mov.b32 	%r101, %f216;
	xor.b32  	%r102, %r101, 2139095040;
	selp.b32 	%r103, %r102, %r101, %p48;
	and.b32  	%r104, %r103, 2147483647;
	selp.b32 	%r105, %r104, %r103, %p49;
	mov.b32 	%f265, %r105;
	bra.uni 	$L__BB1_23;
$L__BB1_20:
	setp.eq.f32 	%p42, %f209, 0f7F800000;
	setp.eq.f32 	%p43, %f28, 0fBF800000;
	and.pred  	%p44, %p43, %p42;
	@%p44 bra 	$L__BB1_23;
	setp.geu.f32 	%p45, %f28, 0f00000000;
	mov.f32 	%f265, %f30;
	@%p45 bra 	$L__BB1_23;
	setp.neu.f32 	%p46, %f48, %f16;
	setp.neu.f32 	%p47, %f7, 0f3F800000;
	neg.f32 	%f214, %f30;
	selp.f32 	%f215, %f30, %f214, %p47;
	selp.f32 	%f265, 0f7FFFFFFF, %f215, %p46;
$L__BB1_23:
	fma.rn.f32 	%f217, %f265, 0fBBBB989D, 0f3F000000;
	cvt.sat.f32.f32 	%f218, %f217;
	mov.f32 	%f219, 0f4B400001;
	mov.f32 	%f220, 0f437C0000;
	fma.rm.f32 	%f221, %f218, %f220, %f219;
	add.f32 	%f222, %f221, 0fCB40007F;
	neg.f32 	%f223, %f222;
	fma.rn.f32 	%f224, %f265, 0fBFB8AA3B, %f223;
	fma.rn.f32 	%f225, %f265, 0fB2A57060, %f224;
	mov.b32 	%r106, %f221;
	shl.b32 	%r107, %r106, 23;
	mov.b32 	%f226, %r107;
	ex2.approx.ftz.f32 	%f227, %f225;
	mul.f32 	%f228, %f227, %f226;
	shr.u32 	%r108, %r27, 2;
	xor.b32  	%r109, %r108, %r27;
	shl.b32 	%r110, %r153, 4;
	shl.b32 	%r111, %r109, 1;
	xor.b32  	%r112, %r110, %r111;
	xor.b32  	%r113, %r112, %r153;
	xor.b32  	%r154, %r113, %r109;
	add.s32 	%r162, %r162, 362437;
	add.s32 	%r114, %r154, %r162;
	cvt.rn.f32.u32 	%f229, %r114;
	fma.rn.f32 	%f230, %f229, 0f2F800000, 0f2F000000;
	div.rn.f32 	%f231, %f228, %f259;
	setp.lt.f32 	%p50, %f230, %f231;
	selp.f32 	%f261, %f27, %f261, %p50;
	selp.f32 	%f259, %f228, %f259, %p50;
	mul.f32 	%f37, %f17, %f261;
	mul.f32 	%f232, %f37, 0f3F22F983;
	cvt.rni.s32.f32 	%r166, %f232;
	cvt.rn.f32.s32 	%f233, %r166;
	fma.rn.f32 	%f234, %f233, 0fBFC90FDA, %f37;
	fma.rn.f32 	%f235, %f233, 0fB3A22168, %f234;
	fma.rn.f32 	%f266, %f233, 0fA7C234C5, %f235;
	abs.f32 	%f39, %f37;
	setp.ltu.f32 	%p51, %f39, 0f47CE4780;
	@%p51 bra 	$L__BB1_31;
	setp.neu.f32 	%p52, %f39, 0f7F800000;
	@%p52 bra 	$L__BB1_26;
	mov.f32 	%f242, 0f00000000;
	mul.rn.f32 	%f266, %f37, %f242;
	mov.b32 	%r166, 0;
	bra.uni 	$L__BB1_31;
$L__BB1_26:
	mov.b64 	%rd52, 0;
	mov.b32 	%r163, 0;
	mov.u64 	%rd50, %rd34;
	mov.u64 	%rd51, %rd1;
$L__BB1_27:
	.pragma "nounroll";
	ld.global.nc.u32 	%r116, [%rd50];
	mov.b32 	%r117, %f37;
	shl.b32 	%r118, %r117, 8;
	or.b32  	%r119, %r118, -2147483648;
	mad.wide.u32 	%rd36, %r116, %r119, %rd52;
	shr.u64 	%rd52, %rd36, 32;
	st.local.u32 	[%rd51], %rd36;
	add.s32 	%r163, %r163, 1;
	add.s64 	%rd51, %rd51, 4;
	add.s64 	%rd50, %rd50, 4;
	setp.ne.s32 	%p53, %r163, 6;
	@%p53 bra 	$L__BB1_27;
	shr.u32 	%r121, %r117, 23;
	st.local.u32 	[%rd1+24], %rd52;
	and.b32  	%r122, %r121, 31;
	and.b32  	%r123, %r121, 224;
	add.s32 	%r124, %r123, -128;
	shr.u32 	%r125, %r124, 5;
	mul.wide.u32 	%rd37, %r125, 4;
	sub.s64 	%rd38, %rd1, %rd37;
	ld.local.u32 	%r164, [%rd38+24];
	ld.local.u32 	%r165, [%rd38+20];
	setp.eq.s32 	%p54, %r122, 0;
	@%p54 bra 	$L__BB1_30;
	mov.b32 	%r126, %f37;
	shr.u32 	%r127, %r126, 23;
	and.b32  	%r128, %r127, 31;
	shf.l.wrap.b32 	%r164, %r165, %r164, %r128;
	and.b32  	%r129, %r127, 224;
	add.s32 	%r130, %r129, -128;
	shr.u32 	%r131, %r130, 5;
	mul.wide.u32 	%rd39, %r131, 4;
	sub.s64 	%rd40, %rd1, %rd39;
	ld.local.u32 	%r132, [%rd40+16];
	shf.l.wrap.b32 	%r165, %r132, %r165, %r128;
$L__BB1_30:
	shr.u32 	%r133, %r164, 30;
	shf.l.wrap.b32 	%r134, %r165, %r164, 2;
	shl.b32 	%r135, %r165, 2;
	shr.u32 	%r136, %r134, 31;
	add.s32 	%r137, %r136, %r133;
	neg.s32 	%r138, %r137;
	mov.b32 	%r139, %f37;
	setp.lt.s32 	%p55, %r139, 0;
	selp.b32 	%r166, %r138, %r137, %p55;
	xor.b32  	%r140, %r134, %r139;
	shr.s32 	%r141, %r134, 31;
	xor.b32  	%r142, %r141, %r134;
	xor.b32  	%r143, %r141, %r135;
	cvt.u64.u32 	%rd41, %r142;
	shl.b64 	%rd42, %rd41, 32;
	cvt.u64.u32 	%rd43, %r143;
	or.b64  	%rd44, %rd42, %rd43;
	cvt.rn.f64.s64 	%fd1, %rd44;
	mul.f64 	%fd2, %fd1, 0d3BF921FB54442D19;
	cvt.rn.f32.f64 	%f240, %fd2;
	neg.f32 	%f241, %f240;
	setp.lt.s32 	%p56, %r140, 0;
	selp.f32 	%f266, %f241, %f240, %p56;
$L__BB1_31:
	mul.rn.f32 	%f243, %f266, %f266;
	and.b32  	%r145, %r166, 1;
	setp.eq.b32 	%p57, %r145, 1;
	selp.f32 	%f244, 0f3F800000, %f266, %p57;
	fma.rn.f32 	%f245, %f243, %f244, 0f00000000;
	fma.rn.f32 	%f246, %f243, 0f37CBAC00, 0fBAB607ED;
	selp.f32 	%f247, %f246, 0fB94D4153, %p57;
	selp.f32 	%f248, 0f3D2AAABB, 0f3C0885E4, %p57;
	fma.rn.f32 	%f249, %f247, %f243, %f248;
	selp.f32 	%f250, 0fBEFFFFFF, 0fBE2AAAA8, %p57;
	fma.rn.f32 	%f251, %f249, %f243, %f250;
	fma.rn.f32 	%f252, %f251, %f245, %f244;
	and.b32  	%r146, %r166, 2;
	setp.eq.s32 	%p58, %r146, 0;
	mov.f32 	%f253, 0f00000000;
	sub.f32 	%f254, %f253, %f252;
	selp.f32 	%f255, %f252, %f254, %p58;
	fma.rn.f32 	%f267, %f261, %f255, %f267;
	add.s32 	%r148, %r148, 1;
	setp.ne.s32 	%p59, %r148, %r8;
	@%p59 bra 	$L__BB1_13;
$L__BB1_32:
	ld.param.u64 	%rd48, [mcmc_param_5];
	mov.u32 	%r147, %tid.x;
	cvta.to.global.u64 	%rd45, %rd48;
	cvt.rn.f32.u32 	%f256, %r8;
	div.rn.f32 	%f257, %f267, %f256;
	mul.wide.u32 	%rd46, %r147, 4;
	add.s64 	%rd47, %rd45, %rd46;
	st.global.f32 	[%rd47], %f257;
	{ // callseq 1, 0
	.param .b64 param0;
	st.param.b64 	[param0], %rd29;
	call.uni 
	free, 
	(
	param0
	);
	} // callseq 1
	ret;

}


// ===== COMPILED SASS (sm_100) =====

	.target	sm_100

	.elftype	@"ET_EXEC"


//--------------------- .note.nv.tkinfo           --------------------------
	.section	.note.nv.tkinfo,"",@"SHT_NOTE"
	.sectionflags	@"SHF_NOTE_NV_TKINFO"
	.tkinfo
        /*0018*/ 	.word	0x00000002
        /*0030*/ 	.string	""
        /*0030*/ 	.string	"ptxas"
        /*0030*/ 	.string	"Cuda compilation tools, release 13.0, V13.0.88"
        /*0030*/ 	.string	"Build cuda_13.0.r13.0/compiler.36424714_0"
        /*0030*/ 	.string	"-arch sm_100 -m 64 "



//--------------------- .note.nv.cuinfo           --------------------------
	.section	.note.nv.cuinfo,"",@"SHT_NOTE"
	.sectionflags	@"SHF_NOTE_NV_CUINFO"
        /*0018*/ 	.short	0x0002
        /*001a*/ 	.short	0x0064
        /*001c*/ 	.short	0x0082
	.zero		2


//--------------------- .nv.info                  --------------------------
	.section	.nv.info,"",@"SHT_CUDA_INFO"
	.align	4


	//----- nvinfo : EIATTR_REGCOUNT
	.align		4
        /*0000*/ 	.byte	0x04, 0x2f
        /*0002*/ 	.short	(.L_11 - .L_10)
	.align		4
.L_10:
        /*0004*/ 	.word	index@(init)
        /*0008*/ 	.word	0x0000001f


	//----- nvinfo : EIATTR_FRAME_SIZE
	.align		4
.L_11:
        /*000c*/ 	.byte	0x04, 0x11
        /*000e*/ 	.short	(.L_13 - .L_12)
	.align		4
.L_12:
        /*0010*/ 	.word	index@(init)
        /*0014*/ 	.word	0x00000000


	//----- nvinfo : EIATTR_REGCOUNT
	.align		4
.L_13:
        /*0018*/ 	.byte	0x04, 0x2f
        /*001a*/ 	.short	(.L_15 - .L_14)
	.align		4
.L_14:
        /*001c*/ 	.word	index@(mcmc)
        /*0020*/ 	.word	0x00000026


	//----- nvinfo : EIATTR_FRAME_SIZE
	.align		4
.L_15:
        /*0024*/ 	.byte	0x04, 0x11
        /*0026*/ 	.short	(.L_17 - .L_16)
	.align		4
.L_16:
        /*0028*/ 	.word	index@($__internal_1_$__cuda_sm3x_div_rn_noftz_f32_slowpath)
        /*002c*/ 	.word	0x00000020


	//----- nvinfo : EIATTR_FRAME_SIZE
	.align		4
.L_17:
        /*0030*/ 	.byte	0x04, 0x11
        /*0032*/ 	.short	(.L_19 - .L_18)
	.align		4
.L_18:
        /*0034*/ 	.word	index@($__internal_0_$__cuda_sm20_sqrt_rn_f32_slowpath)
        /*0038*/ 	.word	0x00000020


	//----- nvinfo : EIATTR_FRAME_SIZE
	.align		4
.L_19:
        /*003c*/ 	.byte	0x04, 0x11
        /*003e*/ 	.short	(.L_21 - .L_20)
	.align		4
.L_20:
        /*0040*/ 	.word	index@(mcmc)
        /*0044*/ 	.word	0x00000020


	//----- nvinfo : EIATTR_MIN_STACK_SIZE
	.align		4
.L_21:
        /*0048*/ 	.byte	0x04, 0x12
        /*004a*/ 	.short	(.L_23 - .L_22)
	.align		4
.L_22:
        /*004c*/ 	.word	index@(mcmc)
        /*0050*/ 	.word	0x00000020


	//----- nvinfo : EIATTR_MIN_STACK_SIZE
	.align		4
.L_23:
        /*0054*/ 	.byte	0x04, 0x12
        /*0056*/ 	.short	(.L_25 - .L_24)
	.align		4
.L_24:
        /*0058*/ 	.word	index@(init)
        /*005c*/ 	.word	0x00000000
.L_25:


//--------------------- .nv.compat                --------------------------
	.section	.nv.compat,"",@"SHT_CUDA_COMPAT_INFO"
	.align	4
        /*0000*/ 	.byte	0x02, 0x09, 0x00, 0x00, 0x02, 0x02, 0x01, 0x00, 0x02, 0x05, 0x05, 0x00, 0x03, 0x07, 0x01, 0x01
        /*0010*/ 	.byte	0x02, 0x03, 0x00, 0x00, 0x02, 0x06, 0x01, 0x00, 0x04, 0x0b, 0x08, 0x00, 0x01, 0x00, 0x00, 0x00
        /*0020*/ 	.byte	0x00, 0x00, 0x00, 0x00


//--------------------- .nv.info.mcmc             --------------------------
	.section	.nv.info.mcmc,"",@"SHT_CUDA_INFO"
	.sectionflags	@""
	.align	4


	//----- nvinfo : EIATTR_CUDA_API_VERSION
	.align		4
        /*0000*/ 	.byte	0x04, 0x37
        /*0002*/ 	.short	(.L_27 - .L_26)
.L_26:
        /*0004*/ 	.word	0x00000082


	//----- nvinfo : EIATTR_KPARAM_INFO
	.align		4
.L_27:
        /*0008*/ 	.byte	0x04, 0x17
        /*000a*/ 	.short	(.L_29 - .L_28)
.L_28:
        /*000c*/ 	.word	0x00000000
        /*0010*/ 	.short	0x0005
        /*0012*/ 	.short	0x0028
        /*0014*/ 	.byte	0x00, 0xf5, 0x21, 0x00


	//----- nvinfo : EIATTR_KPARAM_INFO
	.align		4
.L_29:
        /*0018*/ 	.byte	0x04, 0x17
        /*001a*/ 	.short	(.L_31 - .L_30)
.L_30:
        /*001c*/ 	.word	0x00000000
        /*0020*/ 	.short	0x0004
        /*0022*/ 	.short	0x0020
        /*0024*/ 	.byte	0x00, 0xf5, 0x21, 0x00


	//----- nvinfo : EIATTR_KPARAM_INFO
	.align		4
.L_31:
        /*0028*/ 	.byte	0x04, 0x17
        /*002a*/ 	.short	(.L_33 - .L_32)
.L_32:
        /*002c*/ 	.word	0x00000000
        /*0030*/ 	.short	0x0003
        /*0032*/ 	.short	0x0018
        /*0034*/ 	.byte	0x00, 0xf5, 0x21, 0x00


	//----- nvinfo : EIATTR_KPARAM_INFO
	.align		4
.L_33:
        /*0038*/ 	.byte	0x04, 0x17
        /*003a*/ 	.short	(.L_35 - .L_34)
.L_34:
        /*003c*/ 	.word	0x00000000
        /*0040*/ 	.short	0x0002
        /*0042*/ 	.short	0x0010
        /*0044*/ 	.byte	0x00, 0xf5, 0x21, 0x00


	//----- nvinfo : EIATTR_KPARAM_INFO
	.align		4
.L_35:
        /*0048*/ 	.byte	0x04, 0x17
        /*004a*/ 	.short	(.L_37 - .L_36)
.L_36:
        /*004c*/ 	.word	0x00000000
        /*0050*/ 	.short	0x0001
        /*0052*/ 	.short	0x0008
        /*0054*/ 	.byte	0x00, 0xf5, 0x21, 0x00


	//----- nvinfo : EIATTR_KPARAM_INFO
	.align		4
.L_37:
        /*0058*/ 	.byte	0x04, 0x17
        /*005a*/ 	.short	(.L_39 - .L_38)
.L_38:
        /*005c*/ 	.word	0x00000000
        /*0060*/ 	.short	0x0000
        /*0062*/ 	.short	0x0000
        /*0064*/ 	.byte	0x00, 0xf5, 0x21, 0x00


	//----- nvinfo : EIATTR_SPARSE_MMA_MASK
	.align		4
.L_39:
        /*0068*/ 	.byte	0x03, 0x50
        /*006a*/ 	.short	0x0000


	//----- nvinfo : EIATTR_MAXREG_COUNT
	.align		4
        /*006c*/ 	.byte	0x03, 0x1b
        /*006e*/ 	.short	0x00ff


	//----- nvinfo : EIATTR_EXTERNS
	.align		4
        /*0070*/ 	.byte	0x04, 0x0f
        /*0072*/ 	.short	(.L_41 - .L_40)


	//   ....[0]....
	.align		4
.L_40:
        /*0074*/ 	.word	index@(malloc)


	//   ....[1]....
	.align		4
        /*0078*/ 	.word	index@(free)


	//----- nvinfo : EIATTR_MERCURY_ISA_VERSION
	.align		4
.L_41:
        /*007c*/ 	.byte	0x03, 0x5f
        /*007e*/ 	.short	0x0101


	//----- nvinfo : EIATTR_VRC_CTA_INIT_COUNT
	.align		4
        /*0080*/ 	.byte	0x02, 0x4a
	.zero		1
	.zero		1


	//----- nvinfo : EIATTR_SYSCALL_OFFSETS
	.align		4
        /*0084*/ 	.byte	0x04, 0x46
        /*0086*/ 	.short	(.L_43 - .L_42)


	//   ....[0]....
.L_42:
        /*0088*/ 	.word	0x00000150


	//   ....[1]....
        /*008c*/ 	.word	0x00001ec0


	//----- nvinfo : EIATTR_EXIT_INSTR_OFFSETS
	.align		4
.L_43:
        /*0090*/ 	.byte	0x04, 0x1c
        /*0092*/ 	.short	(.L_45 - .L_44)


	//   ....[0]....
.L_44:
        /*0094*/ 	.word	0x00001ed0


	//----- nvinfo : EIATTR_CRS_STACK_SIZE
	.align		4
.L_45:
        /*0098*/ 	.byte	0x04, 0x1e
        /*009a*/ 	.short	(.L_47 - .L_46)
.L_46:
        /*009c*/ 	.word	0x00000000


	//----- nvinfo : EIATTR_CBANK_PARAM_SIZE
	.align		4
.L_47:
        /*00a0*/ 	.byte	0x03, 0x19
        /*00a2*/ 	.short	0x0030


	//----- nvinfo : EIATTR_PARAM_CBANK
	.align		4
        /*00a4*/ 	.byte	0x04, 0x0a
        /*00a6*/ 	.short	(.L_49 - .L_48)
	.align		4
.L_48:
        /*00a8*/ 	.word	index@(.nv.constant0.mcmc)
        /*00ac*/ 	.short	0x0380
        /*00ae*/ 	.short	0x0030


	//----- nvinfo : EIATTR_SW_WAR
	.align		4
.L_49:
        /*00b0*/ 	.byte	0x04, 0x36
        /*00b2*/ 	.short	(.L_51 - .L_50)
.L_50:
        /*00b4*/ 	.word	0x00000008
.L_51:


//--------------------- .nv.info.init             --------------------------
	.section	.nv.info.init,"",@"SHT_CUDA_INFO"
	.sectionflags	@""
	.align	4


	//----- nvinfo : EIATTR_CUDA_API_VERSION
	.align		4
        /*0000*/ 	.byte	0x04, 0x37
        /*0002*/ 	.short	(.L_53 - .L_52)
.L_52:
        /*0004*/ 	.word	0x00000082


	//----- nvinfo : EIATTR_KPARAM_INFO
	.align		4
.L_53:
        /*0008*/ 	.byte	0x04, 0x17
        /*000a*/ 	.short	(.L_55 - .L_54)
.L_54:
        /*000c*/ 	.word	0x00000000
        /*0010*/ 	.short	0x0001
        /*0012*/ 	.short	0x0008
        /*0014*/ 	.byte	0x00, 0xf5, 0x21, 0x00


	//----- nvinfo : EIATTR_KPARAM_INFO
	.align		4
.L_55:
        /*0018*/ 	.byte	0x04, 0x17
        /*001a*/ 	.short	(.L_57 - .L_56)
.L_56:
        /*001c*/ 	.word	0x00000000
        /*0020*/ 	.short	0x0000
        /*0022*/ 	.short	0x0000
        /*0024*/ 	.byte	0x00, 0xf5, 0x21, 0x00


	//----- nvinfo : EIATTR_SPARSE_MMA_MASK
	.align		4
.L_57:
        /*0028*/ 	.byte	0x03, 0x50
        /*002a*/ 	.short	0x0000


	//----- nvinfo : EIATTR_MAXREG_COUNT
	.align		4
        /*002c*/ 	.byte	0x03, 0x1b
        /*002e*/ 	.short	0x00ff


	//----- nvinfo : EIATTR_MERCURY_ISA_VERSION
	.align		4
        /*0030*/ 	.byte	0x03, 0x5f
        /*0032*/ 	.short	0x0101


	//----- nvinfo : EIATTR_VRC_CTA_INIT_COUNT
	.align		4
        /*0034*/ 	.byte	0x02, 0x4a
	.zero		1
	.zero		1


	//----- nvinfo : EIATTR_EXIT_INSTR_OFFSETS
	.align		4
        /*0038*/ 	.byte	0x04, 0x1c
        /*003a*/ 	.short	(.L_59 - .L_58)


	//   ....[0]....
.L_58:
        /*003c*/ 	.word	0x00000f30


	//----- nvinfo : EIATTR_CRS_STACK_SIZE
	.align		4
.L_59:
        /*0040*/ 	.byte	0x04, 0x1e
        /*0042*/ 	.short	(.L_61 - .L_60)
.L_60:
        /*0044*/ 	.word	0x00000000


	//----- nvinfo : EIATTR_CBANK_PARAM_SIZE
	.align		4
.L_61:
        /*0048*/ 	.byte	0x03, 0x19
        /*004a*/ 	.short	0x0010


	//----- nvinfo : EIATTR_PARAM_CBANK
	.align		4
        /*004c*/ 	.byte	0x04, 0x0a
        /*004e*/ 	.short	(.L_63 - .L_62)
	.align		4
.L_62:
        /*0050*/ 	.word	index@(.nv.constant0.init)
        /*0054*/ 	.short	0x0380
        /*0056*/ 	.short	0x0010


	//----- nvinfo : EIATTR_SW_WAR
	.align		4
.L_63:
        /*0058*/ 	.byte	0x04, 0x36
        /*005a*/ 	.short	(.L_65 - .L_64)
.L_64:
        /*005c*/ 	.word	0x00000008
.L_65:


//--------------------- .nv.callgraph             --------------------------
	.section	.nv.callgraph,"",@"SHT_CUDA_CALLGRAPH"
	.align	4
	.sectionentsize	8
	.align		4
        /*0000*/ 	.word	0x00000000
	.align		4
        /*0004*/ 	.word	0xffffffff
	.align		4
        /*0008*/ 	.word	index@(mcmc)
	.align		4
        /*000c*/ 	.word	index@(free)
	.align		4
        /*0010*/ 	.word	index@(mcmc)
	.align		4
        /*0014*/ 	.word	index@(malloc)
	.align		4
        /*0018*/ 	.word	0x00000000
	.align		4
        /*001c*/ 	.word	0xfffffffe
	.align		4
        /*0020*/ 	.word	0x00000000
	.align		4
        /*0024*/ 	.word	0xfffffffd
	.align		4
        /*0028*/ 	.word	0x00000000
	.align		4
        /*002c*/ 	.word	0xfffffffc


//--------------------- .nv.constant4             --------------------------
	.section	.nv.constant4,"a",@progbits
	.align	8
	.align		8
.nv.constant4:
        /*0000*/ 	.dword	malloc
	.align		8
        /*0008*/ 	.dword	free
	.align		8
        /*0010*/ 	.dword	precalc_xorwow_matrix
	.align		8
        /*0018*/ 	.dword	precalc_xorwow_offset_matrix
	.align		8
        /*0020*/ 	.dword	mrg32k3aM1
	.align		8
        /*0028*/ 	.dword	mrg32k3aM2
	.align		8
        /*0030*/ 	.dword	mrg32k3aM1SubSeq
	.align		8
        /*0038*/ 	.dword	mrg32k3aM2SubSeq
	.align		8
        /*0040*/ 	.dword	mrg32k3aM1Seq
	.align		8
        /*0048*/ 	.dword	mrg32k3aM2Seq
	.align		8
        /*0050*/ 	.dword	__cudart_i2opi_f


//--------------------- .nv.constant3             --------------------------
	.section	.nv.constant3,"a",@progbits
	.align	8
.nv.constant3:
	.type		__cr_lgamma_table,@object
	.size		__cr_lgamma_table,(.L_8 - __cr_lgamma_table)
__cr_lgamma_table:
        /*0000*/ 	.byte	0x00, 0x00, 0x00, 0x00, 0x00, 0x00, 0x00, 0x00, 0x00, 0x00, 0x00, 0x00, 0x00, 0x00, 0x00, 0x00
        /*0010*/ 	.byte	0xef, 0x39, 0xfa, 0xfe, 0x42, 0x2e, 0xe6, 0x3f, 0x02, 0x20, 0x2a, 0xfa, 0x0b, 0xab, 0xfc, 0x3f
        /*0020*/ 	.byte	0xf9, 0x2c, 0x92, 0x7c, 0xa7, 0x6c, 0x09, 0x40, 0xc9, 0x79, 0x44, 0x3c, 0x64, 0x26, 0x13, 0x40
        /*0030*/ 	.byte	0xca, 0x01, 0xcf, 0x3a, 0x27, 0x51, 0x1a, 0x40, 0x30, 0xcc, 0x2d, 0xf3, 0xe1, 0x0c, 0x21, 0x40
        /*0040*/ 	.byte	0x0d, 0xb7, 0xfc, 0x82, 0x8e, 0x35, 0x25, 0x40
.L_8:


//--------------------- .text.mcmc                --------------------------
	.section	.text.mcmc,"ax",@progbits
	.align	128
        .global         mcmc
        .type           mcmc,@function
        .size           mcmc,(.L_x_46 - mcmc)
        .other          mcmc,@"STO_CUDA_ENTRY STV_DEFAULT"
mcmc:
.text.mcmc:
[----:B------:R-:W0:Y:S01]  /*0000*/  LDC R1, c[0x0][0x37c] ;  /* 0x0000df00ff017b82 */ /* 0x000e220000000800 */
[----:B------:R-:W1:Y:S07]  /*0010*/  S2R R28, SR_TID.X ;  /* 0x00000000001c7919 */ /* 0x000e6e0000002100 */
[----:B------:R-:W1:Y:S01]  /*0020*/  LDC.64 R2, c[0x0][0x380] ;  /* 0x0000e000ff027b82 */ /* 0x000e620000000a00 */
[----:B------:R-:W2:Y:S01]  /*0030*/  LDCU.64 UR36, c[0x0][0x358] ;  /* 0x00006b00ff2477ac */ /* 0x000ea20008000a00 */
[----:B0-----:R-:W-:-:S06]  /*0040*/  VIADD R1, R1, 0xffffffe0 ;  /* 0xffffffe001017836 */ /* 0x001fcc0000000000 */
[----:B------:R-:W2:Y:S08]  /*0050*/  LDC.64 R4, c[0x0][0x398] ;  /* 0x0000e600ff047b82 */ /* 0x000eb00000000a00 */
[----:B------:R-:W0:Y:S08]  /*0060*/  LDC.64 R6, c[0x0][0x388] ;  /* 0x0000e200ff067b82 */ /* 0x000e300000000a00 */
[----:B------:R-:W3:Y:S01]  /*0070*/  LDC.64 R8, c[0x0][0x3a0] ;  /* 0x0000e800ff087b82 */ /* 0x000ee20000000a00 */
[----:B-1----:R-:W-:Y:S01]  /*0080*/  IMAD.WIDE.U32 R2, R28, 0x30, R2 ;  /* 0x000000301c027825 */ /* 0x002fe200078e0002 */
[----:B--2---:R-:W2:Y:S04]  /*0090*/  LDG.E R4, desc[UR36][R4.64] ;  /* 0x0000002404047981 */ /* 0x004ea8000c1e1900 */
[----:B------:R1:W5:Y:S04]  /*00a0*/  LDG.E R24, desc[UR36][R2.64+0x18] ;  /* 0x0000182402187981 */ /* 0x000368000c1e1900 */
[----:B0-----:R1:W5:Y:S04]  /*00b0*/  LDG.E R22, desc[UR36][R6.64] ;  /* 0x0000002406167981 */ /* 0x001368000c1e1900 */
[----:B------:R1:W5:Y:S04]  /*00c0*/  LDG.E R25, desc[UR36][R2.64+0x20] ;  /* 0x0000202402197981 */ /* 0x000368000c1e1900 */
[----:B---3--:R1:W5:Y:S04]  /*00d0*/  LDG.E R23, desc[UR36][R8.64] ;  /* 0x0000002408177981 */ /* 0x008368000c1e1900 */
[----:B------:R1:W5:Y:S04]  /*00e0*/  LDG.E.64 R26, desc[UR36][R2.64] ;  /* 0x00000024021a7981 */ /* 0x000368000c1e1b00 */
[----:B------:R1:W5:Y:S04]  /*00f0*/  LDG.E.64 R16, desc[UR36][R2.64+0x8] ;  /* 0x0000082402107981 */ /* 0x000368000c1e1b00 */
[----:B------:R1:W5:Y:S01]  /*0100*/  LDG.E.64 R18, desc[UR36][R2.64+0x10] ;  /* 0x0000102402127981 */ /* 0x000362000c1e1b00 */
[----:B------:R-:W-:-:S04]  /*0110*/  MOV R0, 0x0 ;  /* 0x0000000000007802 */ /* 0x000fc80000000f00 */
[----:B------:R1:W0:Y:S02]  /*0120*/  LDC.64 R10, c[0x4][R0] ;  /* 0x01000000000a7b82 */ /* 0x0002240000000a00 */
[----:B012---:R-:W-:-:S07]  /*0130*/  IMAD.WIDE R4, R4, 0x4, RZ ;  /* 0x0000000404047825 */ /* 0x007fce00078e02ff */
[----:B------:R-:W-:-:S07]  /*0140*/  LEPC R20, `(.L_x_0) ;  /* 0x000000001014794e */ /* 0x000fce0000000000 */
[----:B-----5:R-:W-:Y:S05]  /*0150*/  CALL.ABS.NOINC R10 ;  /* 0x000000000a007343 */ /* 0x020fea0003c00000 */
.L_x_0:
[----:B------:R-:W0:Y:S08]  /*0160*/  LDC.64 R6, c[0x0][0x398] ;  /* 0x0000e600ff067b82 */ /* 0x000e300000000a00 */
[----:B------:R-:W1:Y:S01]  /*0170*/  LDC.64 R2, c[0x0][0x390] ;  /* 0x0000e400ff027b82 */ /* 0x000e620000000a00 */
[----:B0-----:R-:W2:Y:S02]  /*0180*/  LDG.E R7, desc[UR36][R6.64] ;  /* 0x0000002406077981 */ /* 0x001ea4000c1e1900 */
[C---:B--2---:R-:W-:Y:S01]  /*0190*/  ISETP.NE.AND P0, PT, R7.reuse, RZ, PT ;  /* 0x000000ff0700720c */ /* 0x044fe20003f05270 */
[----:B------:R-:W-:-:S04]  /*01a0*/  IMAD R9, R7, R28, RZ ;  /* 0x0000001c07097224 */ /* 0x000fc800078e02ff */
[----:B-1----:R-:W-:-:S08]  /*01b0*/  IMAD.WIDE R2, R9, 0x4, R2 ;  /* 0x0000000409027825 */ /* 0x002fd000078e0202 */
[----:B------:R-:W-:Y:S05]  /*01c0*/  @!P0 BRA `(.L_x_1) ;  /* 0x0000000000488947 */ /* 0x000fea0003800000 */
[----:B------:R-:W-:Y:S01]  /*01d0*/  SHF.R.S32.HI R0, RZ, 0x1f, R7 ;  /* 0x0000001fff007819 */ /* 0x000fe20000011407 */
[----:B------:R-:W-:Y:S01]  /*01e0*/  HFMA2 R11, -RZ, RZ, 0, 0 ;  /* 0x00000000ff0b7431 */ /* 0x000fe200000001ff */
[----:B------:R-:W-:Y:S01]  /*01f0*/  BSSY.RECONVERGENT B0, `(.L_x_1) ;  /* 0x000000f000007945 */ /* 0x000fe20003800200 */
[C---:B------:R-:W-:Y:S01]  /*0200*/  IMAD.SHL.U32 R10, R7.reuse, 0x4, RZ ;  /* 0x00000004070a7824 */ /* 0x040fe200078e00ff */
[----:B------:R-:W-:Y:S01]  /*0210*/  SHF.L.U64.HI R0, R7, 0x2, R0 ;  /* 0x0000000207007819 */ /* 0x000fe20000010200 */
[----:B------:R-:W-:-:S07]  /*0220*/  IMAD.MOV.U32 R13, RZ, RZ, RZ ;  /* 0x000000ffff0d7224 */ /* 0x000fce00078e00ff */
.L_x_2:
[----:B------:R-:W-:-:S05]  /*0230*/  IADD3 R6, P0, PT, R2, R11, RZ ;  /* 0x0000000b02067210 */ /* 0x000fca0007f1e0ff */
[----:B0-----:R-:W-:-:S06]  /*0240*/  IMAD.X R7, R3, 0x1, R13, P0 ;  /* 0x0000000103077824 */ /* 0x001fcc00000e060d */
[----:B------:R-:W2:Y:S01]  /*0250*/  LDG.E.U8 R7, desc[UR36][R6.64] ;  /* 0x0000002406077981 */ /* 0x000ea2000c1e1100 */
[----:B------:R-:W-:-:S04]  /*0260*/  IADD3 R8, P0, PT, R4, R11, RZ ;  /* 0x0000000b04087210 */ /* 0x000fc80007f1e0ff */
[----:B------:R-:W-:Y:S02]  /*0270*/  IADD3.X R9, PT, PT, R5, R13, RZ, P0, !PT ;  /* 0x0000000d05097210 */ /* 0x000fe400007fe4ff */
[----:B------:R-:W-:-:S05]  /*0280*/  IADD3 R11, P0, PT, R11, 0x1, RZ ;  /* 0x000000010b0b7810 */ /* 0x000fca0007f1e0ff */
[----:B------:R-:W-:Y:S01]  /*0290*/  IMAD.X R13, RZ, RZ, R13, P0 ;  /* 0x000000ffff0d7224 */ /* 0x000fe200000e060d */
[----:B------:R-:W-:-:S04]  /*02a0*/  ISETP.GE.U32.AND P0, PT, R11, R10, PT ;  /* 0x0000000a0b00720c */ /* 0x000fc80003f06070 */
[----:B------:R-:W-:Y:S01]  /*02b0*/  ISETP.GE.U32.AND.EX P0, PT, R13, R0, PT, P0 ;  /* 0x000000000d00720c */ /* 0x000fe20003f06100 */
[----:B--2---:R0:W-:-:S12]  /*02c0*/  ST.E.U8 desc[UR36][R8.64], R7 ;  /* 0x0000000708007985 */ /* 0x0041d8000c101124 */
[----:B------:R-:W-:Y:S05]  /*02d0*/  @!P0 BRA `(.L_x_2) ;  /* 0xfffffffc00d48947 */ /* 0x000fea000383ffff */
[----:B------:R-:W-:Y:S05]  /*02e0*/  BSYNC.RECONVERGENT B0 ;  /* 0x0000000000007941 */ /* 0x000fea0003800200 */
.L_x_1:
[----:B0-----:R-:W2:Y:S04]  /*02f0*/  LD.E R8, desc[UR36][R4.64+0x8] ;  /* 0x0000082404087980 */ /* 0x001ea8000c101900 */
[----:B------:R-:W3:Y:S01]  /*0300*/  LD.E R7, desc[UR36][R4.64+0x4] ;  /* 0x0000042404077980 */ /* 0x000ee2000c101900 */
[----:B------:R-:W-:Y:S01]  /*0310*/  SHF.R.U32.HI R0, RZ, 0x2, R27 ;  /* 0x00000002ff007819 */ /* 0x000fe2000001161b */
[----:B------:R-:W-:Y:S01]  /*0320*/  IMAD.SHL.U32 R2, R19, 0x10, RZ ;  /* 0x0000001013027824 */ /* 0x000fe200078e00ff */
[----:B------:R-:W-:Y:S01]  /*0330*/  BSSY.RECONVERGENT B0, `(.L_x_3) ;  /* 0x0000064000007945 */ /* 0x000fe20003800200 */
[----:B------:R-:W-:Y:S01]  /*0340*/  VIADD R26, R26, 0x587c5 ;  /* 0x000587c51a1a7836 */ /* 0x000fe20000000000 */
[----:B------:R-:W-:Y:S01]  /*0350*/  LOP3.LUT R0, R0, R27, RZ, 0x3c, !PT ;  /* 0x0000001b00007212 */ /* 0x000fe200078e3cff */
[----:B------:R-:W-:-:S03]  /*0360*/  IMAD.MOV.U32 R15, RZ, RZ, 0x3a2c32e4 ;  /* 0x3a2c32e4ff0f7424 */ /* 0x000fc600078e00ff */
[----:B------:R-:W-:-:S04]  /*0370*/  SHF.L.U32 R3, R0, 0x1, RZ ;  /* 0x0000000100037819 */ /* 0x000fc800000006ff */
[----:B------:R-:W-:-:S04]  /*0380*/  LOP3.LUT R3, R19, R2, R3, 0x96, !PT ;  /* 0x0000000213037212 */ /* 0x000fc800078e9603 */
[----:B------:R-:W-:Y:S02]  /*0390*/  LOP3.LUT R9, R3, R0, RZ, 0x3c, !PT ;  /* 0x0000000003097212 */ /* 0x000fe400078e3cff */
[----:B------:R-:W-:-:S03]  /*03a0*/  MOV R3, 0x2f800000 ;  /* 0x2f80000000037802 */ /* 0x000fc60000000f00 */
[----:B------:R-:W-:-:S05]  /*03b0*/  IMAD.IADD R0, R9, 0x1, R26 ;  /* 0x0000000109007824 */ /* 0x000fca00078e021a */
[----:B------:R-:W-:-:S05]  /*03c0*/  I2FP.F32.U32 R0, R0 ;  /* 0x0000000000007245 */ /* 0x000fca0000201000 */
[----:B------:R-:W-:-:S04]  /*03d0*/  FFMA R12, R0, R3, 1.1641532182693481445e-10 ;  /* 0x2f000000000c7423 */ /* 0x000fc80000000003 */
[----:B--2---:R-:W-:-:S04]  /*03e0*/  FMUL R0, R12, R8 ;  /* 0x000000080c007220 */ /* 0x004fc80000400000 */
[C---:B------:R-:W-:Y:S01]  /*03f0*/  FMUL R3, |R0|.reuse, 16777216 ;  /* 0x4b80000000037820 */ /* 0x040fe20000400200 */
[----:B------:R-:W-:-:S04]  /*0400*/  FSETP.GEU.AND P0, PT, |R0|, 1.175494350822287508e-38, PT ;  /* 0x008000000000780b */ /* 0x000fc80003f0e200 */
[----:B------:R-:W-:-:S05]  /*0410*/  FSEL R3, R3, |R0|, !P0 ;  /* 0x4000000003037208 */ /* 0x000fca0004000000 */
[----:B------:R-:W-:-:S05]  /*0420*/  VIADD R2, R3, 0xc0cafb0d ;  /* 0xc0cafb0d03027836 */ /* 0x000fca0000000000 */
[----:B------:R-:W-:-:S04]  /*0430*/  LOP3.LUT R2, R2, 0xff800000, RZ, 0xc0, !PT ;  /* 0xff80000002027812 */ /* 0x000fc800078ec0ff */
[-C--:B------:R-:W-:Y:S02]  /*0440*/  IADD3 R3, PT, PT, R3, -R2.reuse, RZ ;  /* 0x8000000203037210 */ /* 0x080fe40007ffe0ff */
[----:B------:R-:W-:-:S03]  /*0450*/  I2FP.F32.S32 R6, R2 ;  /* 0x0000000200067245 */ /* 0x000fc60000201400 */
[C---:B------:R-:W-:Y:S01]  /*0460*/  FADD R10, R3.reuse, 1 ;  /* 0x3f800000030a7421 */ /* 0x040fe20000000000 */
[----:B------:R-:W-:Y:S01]  /*0470*/  FADD R13, R3, -1 ;  /* 0xbf800000030d7421 */ /* 0x000fe20000000000 */
[----:B------:R-:W-:-:S03]  /*0480*/  FSEL R3, RZ, -24, P0 ;  /* 0xc1c00000ff037808 */ /* 0x000fc60000000000 */
[----:B------:R-:W-:Y:S01]  /*0490*/  FADD R11, R13, R13 ;  /* 0x0000000d0d0b7221 */ /* 0x000fe20000000000 */
[----:B------:R-:W0:Y:S03]  /*04a0*/  MUFU.RCP R10, R10 ;  /* 0x0000000a000a7308 */ /* 0x000e260000001000 */
[----:B0-----:R-:W-:Y:S01]  /*04b0*/  FMUL R2, R10, R11 ;  /* 0x0000000b0a027220 */ /* 0x001fe20000400000 */
[----:B------:R-:W-:-:S03]  /*04c0*/  FFMA R11, R6, 1.1920928955078125e-07, R3 ;  /* 0x34000000060b7823 */ /* 0x000fc60000000003 */
[----:B------:R-:W-:Y:S01]  /*04d0*/  FADD R3, R13, -R2 ;  /* 0x800000020d037221 */ /* 0x000fe20000000000 */
[----:B------:R-:W-:-:S03]  /*04e0*/  FMUL R6, R2, R2 ;  /* 0x0000000202067220 */ /* 0x000fc60000400000 */
[----:B------:R-:W-:Y:S01]  /*04f0*/  FADD R14, R3, R3 ;  /* 0x00000003030e7221 */ /* 0x000fe20000000000 */
[----:B------:R-:W-:Y:S01]  /*0500*/  FFMA R3, R2, 1.4426950216293334961, R11 ;  /* 0x3fb8aa3b02037823 */ /* 0x000fe2000000000b */
[C---:B------:R-:W-:Y:S02]  /*0510*/  FFMA R15, R6.reuse, R15, 0.0032181653659790754318 ;  /* 0x3b52e7db060f7423 */ /* 0x040fe4000000000f */
[----:B------:R-:W-:Y:S01]  /*0520*/  FFMA R13, R13, -R2, R14 ;  /* 0x800000020d0d7223 */ /* 0x000fe2000000000e */
[----:B------:R-:W-:Y:S01]  /*0530*/  FADD R11, R11, -R3 ;  /* 0x800000030b0b7221 */ /* 0x000fe20000000000 */
[----:B------:R-:W-:Y:S02]  /*0540*/  FFMA R15, R6, R15, 0.018033718690276145935 ;  /* 0x3c93bb73060f7423 */ /* 0x000fe4000000000f */
[----:B------:R-:W-:Y:S01]  /*0550*/  FMUL R13, R10, R13 ;  /* 0x0000000d0a0d7220 */ /* 0x000fe20000400000 */
[----:B------:R-:W-:Y:S01]  /*0560*/  FFMA R10, R2, 1.4426950216293334961, R11 ;  /* 0x3fb8aa3b020a7823 */ /* 0x000fe2000000000b */
[----:B------:R-:W-:-:S03]  /*0570*/  FFMA R15, R6, R15, 0.12022458761930465698 ;  /* 0x3df6384f060f7423 */ /* 0x000fc6000000000f */
[----:B------:R-:W-:Y:S01]  /*0580*/  FFMA R11, R13, 1.4426950216293334961, R10 ;  /* 0x3fb8aa3b0d0b7823 */ /* 0x000fe2000000000a */
[----:B------:R-:W-:-:S03]  /*0590*/  FMUL R15, R6, R15 ;  /* 0x0000000f060f7220 */ /* 0x000fc60000400000 */
[----:B------:R-:W-:Y:S01]  /*05a0*/  FFMA R6, R2, 1.9251366722983220825e-08, R11 ;  /* 0x32a55e3402067823 */ /* 0x000fe2000000000b */
[----:B------:R-:W-:-:S04]  /*05b0*/  FMUL R10, R15, 3 ;  /* 0x404000000f0a7820 */ /* 0x000fc80000400000 */
[----:B------:R-:W-:Y:S01]  /*05c0*/  FFMA R6, R13, R10, R6 ;  /* 0x0000000a0d067223 */ /* 0x000fe20000000006 */
[----:B------:R-:W-:-:S03]  /*05d0*/  HFMA2 R13, -RZ, RZ, 0.64013671875, -15.109375 ;  /* 0x391fcb8eff0d7431 */ /* 0x000fc600000001ff */
[----:B------:R-:W-:-:S04]  /*05e0*/  FFMA R6, R2, R15, R6 ;  /* 0x0000000f02067223 */ /* 0x000fc80000000006 */
[----:B------:R-:W-:-:S04]  /*05f0*/  FADD R10, R3, R6 ;  /* 0x00000006030a7221 */ /* 0x000fc80000000000 */
[----:B---3--:R-:W-:Y:S01]  /*0600*/  FMUL R2, R7, R10 ;  /* 0x0000000a07027220 */ /* 0x008fe20000400000 */
[----:B------:R-:W-:-:S03]  /*0610*/  FADD R3, -R3, R10 ;  /* 0x0000000a03037221 */ /* 0x000fc60000000100 */
[----:B------:R-:W0:Y:S01]  /*0620*/  FRND R11, R2 ;  /* 0x00000002000b7307 */ /* 0x000e220000201000 */
[----:B------:R-:W-:Y:S01]  /*0630*/  FADD R6, R6, -R3 ;  /* 0x8000000306067221 */ /* 0x000fe20000000000 */
[C---:B------:R-:W-:Y:S01]  /*0640*/  FFMA R3, R7.reuse, R10, -R2 ;  /* 0x0000000a07037223 */ /* 0x040fe20000000802 */
[C---:B------:R-:W-:Y:S02]  /*0650*/  FSETP.GT.AND P1, PT, |R2|.reuse, 152, PT ;  /* 0x431800000200780b */ /* 0x040fe40003f24200 */
[C---:B------:R-:W-:Y:S01]  /*0660*/  FSETP.GEU.AND P2, PT, R2.reuse, RZ, PT ;  /* 0x000000ff0200720b */ /* 0x040fe20003f4e000 */
[----:B------:R-:W-:Y:S02]  /*0670*/  FFMA R3, R7, R6, R3 ;  /* 0x0000000607037223 */ /* 0x000fe40000000003 */
[----:B------:R-:W1:Y:S01]  /*0680*/  F2I.NTZ R10, R2 ;  /* 0x00000002000a7305 */ /* 0x000e620000203100 */
[----:B0-----:R-:W-:Y:S01]  /*0690*/  FADD R6, R2, -R11 ;  /* 0x8000000b02067221 */ /* 0x001fe20000000000 */
[----:B------:R-:W-:-:S03]  /*06a0*/  FSETP.GT.AND P0, PT, R11, RZ, PT ;  /* 0x000000ff0b00720b */ /* 0x000fc60003f04000 */
[----:B------:R-:W-:Y:S01]  /*06b0*/  FADD R6, R3, R6 ;  /* 0x0000000603067221 */ /* 0x000fe20000000000 */
[----:B------:R-:W-:Y:S02]  /*06c0*/  SEL R11, RZ, 0x83000000, P0 ;  /* 0x83000000ff0b7807 */ /* 0x000fe40000000000 */
[----:B------:R-:W-:Y:S01]  /*06d0*/  FSETP.NEU.AND P0, PT, R7, RZ, PT ;  /* 0x000000ff0700720b */ /* 0x000fe20003f0d000 */
[----:B------:R-:W-:Y:S01]  /*06e0*/  FFMA R3, R6, R13, 0.0013391353422775864601 ;  /* 0x3aaf85ed06037423 */ /* 0x000fe2000000000d */
[----:B-1----:R-:W-:Y:S01]  /*06f0*/  LEA R10, R10, -R11, 0x17 ;  /* 0x8000000b0a0a7211 */ /* 0x002fe200078eb8ff */
[----:B------:R-:W-:Y:S01]  /*0700*/  VIADD R14, R11, 0x7f000000 ;  /* 0x7f0000000b0e7836 */ /* 0x000fe20000000000 */
[----:B------:R-:W-:Y:S01]  /*0710*/  FSETP.EQ.OR P0, PT, |R0|, 1, !P0 ;  /* 0x3f8000000000780b */ /* 0x000fe20004702600 */
[----:B------:R-:W-:-:S04]  /*0720*/  FFMA R3, R6, R3, 0.0096188392490148544312 ;  /* 0x3c1d985606037423 */ /* 0x000fc80000000003 */
[----:B------:R-:W-:Y:S01]  /*0730*/  FFMA R13, R6, R3, 0.055503588169813156128 ;  /* 0x3d6357bb060d7423 */ /* 0x000fe20000000003 */
[----:B------:R-:W-:-:S03]  /*0740*/  FMUL R3, R7, 0.5 ;  /* 0x3f00000007037820 */ /* 0x000fc60000400000 */
[----:B------:R-:W-:-:S03]  /*0750*/  FFMA R13, R6, R13, 0.24022644758224487305 ;  /* 0x3e75fdec060d7423 */ /* 0x000fc6000000000d */
[----:B------:R-:W0:Y:S01]  /*0760*/  FRND.TRUNC R3, R3 ;  /* 0x0000000300037307 */ /* 0x000e22000020d000 */
[----:B------:R-:W-:-:S04]  /*0770*/  FFMA R13, R6, R13, 0.69314718246459960938 ;  /* 0x3f317218060d7423 */ /* 0x000fc8000000000d */
[----:B------:R-:W-:-:S04]  /*0780*/  FFMA R13, R6, R13, 1 ;  /* 0x3f800000060d7423 */ /* 0x000fc8000000000d */
[----:B------:R-:W-:-:S04]  /*0790*/  FMUL R13, R13, R14 ;  /* 0x0000000e0d0d7220 */ /* 0x000fc80000400000 */
[----:B------:R-:W-:Y:S01]  /*07a0*/  FMUL R10, R13, R10 ;  /* 0x0000000a0d0a7220 */ /* 0x000fe20000400000 */
[----:B------:R-:W-:Y:S01]  /*07b0*/  @P1 FSEL R10, RZ, +INF , !P2 ;  /* 0x7f800000ff0a1808 */ /* 0x000fe20005000000 */
[----:B0-----:R-:W-:Y:S01]  /*07c0*/  FADD R2, R3, R3 ;  /* 0x0000000303027221 */ /* 0x001fe20000000000 */
[----:B------:R-:W-:-:S03]  /*07d0*/  IMAD.MOV.U32 R3, RZ, RZ, 0x3f800000 ;  /* 0x3f800000ff037424 */ /* 0x000fc600078e00ff */
[----:B------:R-:W-:Y:S01]  /*07e0*/  FADD R13, R7, -R2 ;  /* 0x80000002070d7221 */ /* 0x000fe20000000000 */
[----:B------:R-:W-:Y:S06]  /*07f0*/  @P0 BRA `(.L_x_4) ;  /* 0x00000000005c0947 */ /* 0x000fec0003800000 */
[----:B------:R-:W-:-:S04]  /*0800*/  FSETP.NAN.AND P0, PT, |R7|, |R7|, PT ;  /* 0x400000070700720b */ /* 0x000fc80003f08200 */
[----:B------:R-:W-:-:S13]  /*0810*/  FSETP.NUM.AND P0, PT, |R0|, |R0|, !P0 ;  /* 0x400000000000720b */ /* 0x000fda0004707200 */
[----:B------:R-:W-:Y:S01]  /*0820*/  @!P0 FADD R3, |R0|, R7 ;  /* 0x0000000700038221 */ /* 0x000fe20000000200 */
[----:B------:R-:W-:Y:S06]  /*0830*/  @!P0 BRA `(.L_x_4) ;  /* 0x00000000004c8947 */ /* 0x000fec0003800000 */
[----:B------:R-:W-:-:S04]  /*0840*/  FSETP.NEU.AND P0, PT, |R0|, +INF , PT ;  /* 0x7f8000000000780b */ /* 0x000fc80003f0d200 */
[----:B------:R-:W-:-:S04]  /*0850*/  FSETP.NEU.AND P0, PT, |R0|, RZ, P0 ;  /* 0x000000ff0000720b */ /* 0x000fc8000070d200 */
[----:B------:R-:W-:Y:S02]  /*0860*/  FSETP.GEU.OR P1, PT, R7, RZ, P0 ;  /* 0x000000ff0700720b */ /* 0x000fe4000072e400 */
[----:B------:R-:W-:-:S07]  /*0870*/  FSETP.NEU.AND P2, PT, |R13|, 1, !P0 ;  /* 0x3f8000000d00780b */ /* 0x000fce000474d200 */
[----:B------:R-:W-:-:S05]  /*0880*/  @!P0 FADD R2, |R0|, |R0| ;  /* 0x4000000000028221 */ /* 0x000fca0000000200 */
[----:B------:R-:W-:-:S04]  /*0890*/  @!P1 LOP3.LUT R2, R2, 0x7f800000, RZ, 0x3c, !PT ;  /* 0x7f80000002029812 */ /* 0x000fc800078e3cff */
[----:B------:R-:W-:-:S04]  /*08a0*/  @P2 LOP3.LUT R2, R2, 0x7fffffff, RZ, 0xc0, !PT ;  /* 0x7fffffff02022812 */ /* 0x000fc800078ec0ff */
[----:B------:R-:W-:Y:S01]  /*08b0*/  @!P0 MOV R3, R2 ;  /* 0x0000000200038202 */ /* 0x000fe20000000f00 */
[----:B------:R-:W-:Y:S06]  /*08c0*/  @!P0 BRA `(.L_x_4) ;  /* 0x0000000000288947 */ /* 0x000fec0003800000 */
[----:B------:R-:W-:Y:S02]  /*08d0*/  FSETP.NEU.AND P0, PT, |R7|, +INF , PT ;  /* 0x7f8000000700780b */ /* 0x000fe40003f0d200 */
[----:B------:R-:W-:-:S13]  /*08e0*/  FSETP.EQ.AND P1, PT, |R0|, -1, PT ;  /* 0xbf8000000000780b */ /* 0x000fda0003f22200 */
[----:B------:R-:W-:Y:S05]  /*08f0*/  @!P0 BRA P1, `(.L_x_4) ;  /* 0x00000000001c8947 */ /* 0x000fea0000800000 */
[----:B------:R-:W-:Y:S01]  /*0900*/  FSETP.GEU.AND P1, PT, |R0|, RZ, PT ;  /* 0x000000ff0000720b */ /* 0x000fe20003f2e200 */
[----:B------:R-:W-:-:S12]  /*0910*/  IMAD.MOV.U32 R3, RZ, RZ, R10 ;  /* 0x000000ffff037224 */ /* 0x000fd800078e000a */
[----:B------:R-:W0:Y:S01]  /*0920*/  @!P1 FRND.FLOOR R0, R7 ;  /* 0x0000000700009307 */ /* 0x000e220000205000 */
[----:B------:R-:W-:Y:S02]  /*0930*/  @!P1 FSETP.NEU.AND P2, PT, |R13|, 1, PT ;  /* 0x3f8000000d00980b */ /* 0x000fe40003f4d200 */
[----:B0-----:R-:W-:Y:S02]  /*0940*/  @!P1 FSETP.NEU.AND P0, PT, R7, R0, PT ;  /* 0x000000000700920b */ /* 0x001fe40003f0d000 */
[----:B------:R-:W-:-:S04]  /*0950*/  @!P1 FSEL R0, R10, -R10, P2 ;  /* 0x8000000a0a009208 */ /* 0x000fc80001000000 */
[----:B------:R-:W-:-:S07]  /*0960*/  @!P1 FSEL R3, R0, +QNAN , !P0 ;  /* 0x7fffffff00039808 */ /* 0x000fce0004000000 */
.L_x_4:
[----:B------:R-:W-:Y:S05]  /*0970*/  BSYNC.RECONVERGENT B0 ;  /* 0x0000000000007941 */ /* 0x000fea0003800200 */
.L_x_3:
[----:B------:R-:W-:Y:S01]  /*0980*/  ISETP.NE.AND P0, PT, R22, RZ, PT ;  /* 0x000000ff1600720c */ /* 0x000fe20003f05270 */
[----:B------:R-:W-:-:S12]  /*0990*/  HFMA2 R15, -RZ, RZ, 0, 0 ;  /* 0x00000000ff0f7431 */ /* 0x000fd800000001ff */
[----:B------:R-:W-:Y:S05]  /*09a0*/  @!P0 BRA `(.L_x_5) ;  /* 0x0000001000ec8947 */ /* 0x000fea0003800000 */
[----:B------:R0:W5:Y:S01]  /*09b0*/  LD.E R21, desc[UR36][R4.64] ;  /* 0x0000002404157980 */ /* 0x000162000c101900 */
[----:B------:R-:W-:Y:S01]  /*09c0*/  IMAD.MOV.U32 R0, RZ, RZ, 0x3bbb989d ;  /* 0x3bbb989dff007424 */ /* 0x000fe200078e00ff */
[----:B------:R-:W-:Y:S01]  /*09d0*/  MOV R11, 0x437c0000 ;  /* 0x437c0000000b7802 */ /* 0x000fe20000000f00 */
[----:B------:R-:W-:Y:S01]  /*09e0*/  FRND.FLOOR R14, R7 ;  /* 0x00000007000e7307 */ /* 0x000fe20000205000 */
[----:B------:R-:W-:Y:S01]  /*09f0*/  BSSY.RECONVERGENT B0, `(.L_x_5) ;  /* 0x0000136000007945 */ /* 0x000fe20003800200 */
[----:B------:R-:W-:Y:S01]  /*0a00*/  FFMA.SAT R0, -R3, R0, 0.5 ;  /* 0x3f00000003007423 */ /* 0x000fe20000002100 */
[----:B------:R-:W-:Y:S01]  /*0a10*/  MOV R15, RZ ;  /* 0x000000ff000f7202 */ /* 0x000fe20000000f00 */
[----:B------:R-:W-:Y:S02]  /*0a20*/  IMAD.MOV.U32 R29, RZ, RZ, RZ ;  /* 0x000000ffff1d7224 */ /* 0x000fe400078e00ff */
[----:B------:R-:W-:-:S04]  /*0a30*/  FFMA.RM R0, R0, R11, 12582913 ;  /* 0x4b40000100007423 */ /* 0x000fc8000000400b */
[C---:B------:R-:W-:Y:S01]  /*0a40*/  FADD R2, R0.reuse, -12583039 ;  /* 0xcb40007f00027421 */ /* 0x040fe20000000000 */
[----:B------:R-:W-:-:S03]  /*0a50*/  IMAD.SHL.U32 R27, R0, 0x800000, RZ ;  /* 0x00800000001b7824 */ /* 0x000fc600078e00ff */
[----:B------:R-:W-:-:S04]  /*0a60*/  FFMA R2, -R3, 1.4426950216293334961, -R2 ;  /* 0x3fb8aa3b03027823 */ /* 0x000fc80000000902 */
[----:B------:R-:W-:-:S06]  /*0a70*/  FFMA R2, -R3, 1.925963033500011079e-08, R2 ;  /* 0x32a5706003027823 */ /* 0x000fcc0000000102 */
[----:B------:R-:W1:Y:S02]  /*0a80*/  MUFU.EX2 R2, R2 ;  /* 0x0000000200027308 */ /* 0x000e640000000800 */
[----:B01----:R-:W-:-:S07]  /*0a90*/  FMUL R27, R2, R27 ;  /* 0x0000001b021b7220 */ /* 0x003fce0000400000 */
.L_x_19:
[----:B------:R-:W-:Y:S01]  /*0aa0*/  ISETP.NE.AND P0, PT, R24, 0x1, PT ;  /* 0x000000011800780c */ /* 0x000fe20003f05270 */
[----:B------:R-:W-:Y:S01]  /*0ab0*/  BSSY.RECONVERGENT B1, `(.L_x_6) ;  /* 0x000004d000017945 */ /* 0x000fe20003800200 */
[----:B------:R-:W-:Y:S01]  /*0ac0*/  HFMA2 R24, -RZ, RZ, 0, 0 ;  /* 0x00000000ff187431 */ /* 0x000fe200000001ff */
[----:B------:R-:W-:Y:S01]  /*0ad0*/  MOV R33, R9 ;  /* 0x0000000900217202 */ /* 0x000fe20000000f00 */
[----:B------:R-:W-:Y:S01]  /*0ae0*/  IMAD.MOV.U32 R31, RZ, RZ, R19 ;  /* 0x000000ffff1f7224 */ /* 0x000fe200078e0013 */
[----:B------:R-:W-:Y:S01]  /*0af0*/  MOV R0, R18 ;  /* 0x0000001200007202 */ /* 0x000fe20000000f00 */
[----:B------:R-:W-:-:S07]  /*0b00*/  IMAD.MOV.U32 R2, RZ, RZ, R25 ;  /* 0x000000ffff027224 */ /* 0x000fce00078e0019 */
[----:B------:R-:W-:Y:S05]  /*0b10*/  @!P0 BRA `(.L_x_7) ;  /* 0x0000000400188947 */ /* 0x000fea0003800000 */
[----:B------:R-:W-:Y:S01]  /*0b20*/  SHF.R.U32.HI R3, RZ, 0x2, R16 ;  /* 0x00000002ff037819 */ /* 0x000fe20000011610 */
[----:B------:R-:W-:Y:S01]  /*0b30*/  IMAD.SHL.U32 R0, R9, 0x10, RZ ;  /* 0x0000001009007824 */ /* 0x000fe200078e00ff */
[----:B------:R-:W-:Y:S01]  /*0b40*/  MOV R11, 0x3e055027 ;  /* 0x3e055027000b7802 */ /* 0x000fe20000000f00 */
[----:B------:R-:W-:Y:S01]  /*0b50*/  BSSY.RECONVERGENT B2, `(.L_x_8) ;  /* 0x0000039000027945 */ /* 0x000fe20003800200 */
[----:B------:R-:W-:-:S04]  /*0b60*/  LOP3.LUT R3, R3, R16, RZ, 0x3c, !PT ;  /* 0x0000001003037212 */ /* 0x000fc800078e3cff */
[----:B------:R-:W-:-:S04]  /*0b70*/  SHF.L.U32 R2, R3, 0x1, RZ ;  /* 0x0000000103027819 */ /* 0x000fc800000006ff */
[----:B------:R-:W-:-:S04]  /*0b80*/  LOP3.LUT R0, R9, R0, R2, 0x96, !PT ;  /* 0x0000000009007212 */ /* 0x000fc800078e9602 */
[----:B------:R-:W-:Y:S01]  /*0b90*/  LOP3.LUT R31, R0, R3, RZ, 0x3c, !PT ;  /* 0x00000003001f7212 */ /* 0x000fe200078e3cff */
[----:B------:R-:W-:-:S03]  /*0ba0*/  IMAD.MOV.U32 R3, RZ, RZ, 0x2f800000 ;  /* 0x2f800000ff037424 */ /* 0x000fc600078e00ff */
[C---:B------:R-:W-:Y:S02]  /*0bb0*/  IADD3 R0, PT, PT, R26.reuse, 0x587c5, R31 ;  /* 0x000587c51a007810 */ /* 0x040fe40007ffe01f */
[----:B------:R-:W-:Y:S02]  /*0bc0*/  IADD3 R26, PT, PT, R26, 0xb0f8a, RZ ;  /* 0x000b0f8a1a1a7810 */ /* 0x000fe40007ffe0ff */
[----:B------:R-:W-:-:S05]  /*0bd0*/  I2FP.F32.U32 R0, R0 ;  /* 0x0000000000007245 */ /* 0x000fca0000201000 */
[----:B------:R-:W-:-:S05]  /*0be0*/  FFMA R0, R0, R3, 1.1641532182693481445e-10 ;  /* 0x2f00000000007423 */ /* 0x000fca0000000003 */
[----:B------:R-:W-:-:S13]  /*0bf0*/  FSETP.GEU.AND P0, PT, R0, 1.175494350822287508e-38, PT ;  /* 0x008000000000780b */ /* 0x000fda0003f0e000 */
[----:B------:R-:W-:-:S05]  /*0c00*/  @!P0 FMUL R0, R0, 8388608 ;  /* 0x4b00000000008820 */ /* 0x000fca0000400000 */
[----:B------:R-:W-:-:S04]  /*0c10*/  IADD3 R2, PT, PT, R0, -0x3f2aaaab, RZ ;  /* 0xc0d5555500027810 */ /* 0x000fc80007ffe0ff */
[----:B------:R-:W-:-:S05]  /*0c20*/  LOP3.LUT R3, R2, 0xff800000, RZ, 0xc0, !PT ;  /* 0xff80000002037812 */ /* 0x000fca00078ec0ff */
[----:B------:R-:W-:Y:S01]  /*0c30*/  IMAD.IADD R2, R0, 0x1, -R3 ;  /* 0x0000000100027824 */ /* 0x000fe200078e0a03 */
[----:B------:R-:W-:-:S03]  /*0c40*/  I2FP.F32.S32 R3, R3 ;  /* 0x0000000300037245 */ /* 0x000fc60000201400 */
[----:B------:R-:W-:Y:S01]  /*0c50*/  FADD R6, R2, -1 ;  /* 0xbf80000002067421 */ /* 0x000fe20000000000 */
[----:B------:R-:W-:Y:S02]  /*0c60*/  FSEL R2, RZ, -23, P0 ;  /* 0xc1b80000ff027808 */ /* 0x000fe40000000000 */
[----:B------:R-:W-:Y:S01]  /*0c70*/  ISETP.GT.U32.AND P0, PT, R0, 0x7f7fffff, PT ;  /* 0x7f7fffff0000780c */ /* 0x000fe20003f04070 */
[C---:B------:R-:W-:Y:S02]  /*0c80*/  FFMA R11, R6.reuse, -R11, 0.14084610342979431152 ;  /* 0x3e1039f6060b7423 */ /* 0x040fe4000000080b */
[----:B------:R-:W-:Y:S01]  /*0c90*/  FFMA R3, R3, 1.1920928955078125e-07, R2 ;  /* 0x3400000003037823 */ /* 0x000fe20000000002 */
[----:B------:R-:W-:Y:S01]  /*0ca0*/  SHF.R.U32.HI R2, RZ, 0x2, R17 ;  /* 0x00000002ff027819 */ /* 0x000fe20000011611 */
[----:B------:R-:W-:-:S03]  /*0cb0*/  FFMA R11, R6, R11, -0.12148627638816833496 ;  /* 0xbdf8cdcc060b7423 */ /* 0x000fc6000000000b */
[----:B------:R-:W-:Y:S01]  /*0cc0*/  LOP3.LUT R2, R2, R17, RZ, 0x3c, !PT ;  /* 0x0000001102027212 */ /* 0x000fe200078e3cff */
[----:B------:R-:W-:-:S04]  /*0cd0*/  FFMA R11, R6, R11, 0.13980610668659210205 ;  /* 0x3e0f2955060b7423 */ /* 0x000fc8000000000b */
[----:B------:R-:W-:-:S04]  /*0ce0*/  FFMA R11, R6, R11, -0.16684235632419586182 ;  /* 0xbe2ad8b9060b7423 */ /* 0x000fc8000000000b */
[----:B------:R-:W-:-:S04]  /*0cf0*/  FFMA R11, R6, R11, 0.20012299716472625732 ;  /* 0x3e4ced0b060b7423 */ /* 0x000fc8000000000b */
[----:B------:R-:W-:-:S04]  /*0d00*/  FFMA R11, R6, R11, -0.24999669194221496582 ;  /* 0xbe7fff22060b7423 */ /* 0x000fc8000000000b */
[----:B------:R-:W-:-:S04]  /*0d10*/  FFMA R11, R6, R11, 0.33333182334899902344 ;  /* 0x3eaaaa78060b7423 */ /* 0x000fc8000000000b */
[----:B------:R-:W-:-:S04]  /*0d20*/  FFMA R11, R6, R11, -0.5 ;  /* 0xbf000000060b7423 */ /* 0x000fc8000000000b */
[----:B------:R-:W-:-:S04]  /*0d30*/  FMUL R11, R6, R11 ;  /* 0x0000000b060b7220 */ /* 0x000fc80000400000 */
[----:B------:R-:W-:Y:S01]  /*0d40*/  FFMA R6, R6, R11, R6 ;  /* 0x0000000b06067223 */ /* 0x000fe20000000006 */
[----:B------:R-:W-:-:S03]  /*0d50*/  IMAD.MOV.U32 R11, RZ, RZ, 0x7f800000 ;  /* 0x7f800000ff0b7424 */ /* 0x000fc600078e00ff */
[----:B------:R-:W-:Y:S01]  /*0d60*/  FFMA R10, R3, 0.69314718246459960938, R6 ;  /* 0x3f317218030a7823 */ /* 0x000fe20000000006 */
[C---:B------:R-:W-:Y:S01]  /*0d70*/  @P0 FFMA R10, R0.reuse, R11, +INF ;  /* 0x7f800000000a0423 */ /* 0x040fe2000000000b */
[----:B------:R-:W-:Y:S01]  /*0d80*/  FSETP.NEU.AND P0, PT, R0, RZ, PT ;  /* 0x000000ff0000720b */ /* 0x000fe20003f0d000 */
[----:B------:R-:W-:Y:S01]  /*0d90*/  IMAD.SHL.U32 R3, R31, 0x10, RZ ;  /* 0x000000101f037824 */ /* 0x000fe200078e00ff */
[----:B------:R-:W-:Y:S01]  /*0da0*/  SHF.L.U32 R6, R2, 0x1, RZ ;  /* 0x0000000102067819 */ /* 0x000fe200000006ff */
[----:B------:R-:W-:-:S03]  /*0db0*/  FMUL R10, R10, -2 ;  /* 0xc00000000a0a7820 */ /* 0x000fc60000400000 */
[----:B------:R-:W-:Y:S01]  /*0dc0*/  LOP3.LUT R6, R2, R6, R3, 0x96, !PT ;  /* 0x0000000602067212 */ /* 0x000fe200078e9603 */
[----:B------:R-:W-:Y:S01]  /*0dd0*/  IMAD.MOV.U32 R3, RZ, RZ, 0x30c90fdb ;  /* 0x30c90fdbff037424 */ /* 0x000fe200078e00ff */
[----:B------:R-:W-:Y:S02]  /*0de0*/  FSEL R10, R10, +INF , P0 ;  /* 0x7f8000000a0a7808 */ /* 0x000fe40000000000 */
[----:B------:R-:W-:Y:S02]  /*0df0*/  LOP3.LUT R33, R6, R31, RZ, 0x3c, !PT ;  /* 0x0000001f06217212 */ /* 0x000fe400078e3cff */
[----:B------:R0:W1:Y:S01]  /*0e00*/  MUFU.RSQ R11, R10 ;  /* 0x0000000a000b7308 */ /* 0x0000620000001400 */
[----:B------:R-:W-:Y:S01]  /*0e10*/  VIADD R2, R10, 0xf3000000 ;  /* 0xf30000000a027836 */ /* 0x000fe20000000000 */
[----:B------:R-:W-:-:S04]  /*0e20*/  IADD3 R0, PT, PT, R33, R26, RZ ;  /* 0x0000001a21007210 */ /* 0x000fc80007ffe0ff */
[----:B------:R-:W-:Y:S02]  /*0e30*/  ISETP.GT.U32.AND P0, PT, R2, 0x727fffff, PT ;  /* 0x727fffff0200780c */ /* 0x000fe40003f04070 */
[----:B------:R-:W-:-:S05]  /*0e40*/  I2FP.F32.U32 R0, R0 ;  /* 0x0000000000007245 */ /* 0x000fca0000201000 */
[----:B------:R-:W-:-:S06]  /*0e50*/  FFMA R6, R0, R3, 7.314590599882819788e-10 ;  /* 0x30490fdb00067423 */ /* 0x000fcc0000000003 */
[----:B01----:R-:W-:Y:S05]  /*0e60*/  @!P0 BRA `(.L_x_9) ;  /* 0x00000000000c8947 */ /* 0x003fea0003800000 */
[----:B------:R-:W-:-:S07]  /*0e70*/  MOV R17, 0xe90 ;  /* 0x00000e9000117802 */ /* 0x000fce0000000f00 */
[----:B-----5:R-:W-:Y:S05]  /*0e80*/  CALL.REL.NOINC `($__internal_0_$__cuda_sm20_sqrt_rn_f32_slowpath) ;  /* 0x0000001000147944 */ /* 0x020fea0003c00000 */
[----:B------:R-:W-:Y:S05]  /*0e90*/  BRA `(.L_x_10) ;  /* 0x0000000000107947 */ /* 0x000fea0003800000 */
.L_x_9:
[----:B------:R-:W-:Y:S01]  /*0ea0*/  FMUL.FTZ R25, R10, R11 ;  /* 0x0000000b0a197220 */ /* 0x000fe20000410000 */
[----:B------:R-:W-:-:S03]  /*0eb0*/  FMUL.FTZ R2, R11, 0.5 ;  /* 0x3f0000000b027820 */ /* 0x000fc60000410000 */
[----:B------:R-:W-:-:S04]  /*0ec0*/  FFMA R0, -R25, R25, R10 ;  /* 0x0000001919007223 */ /* 0x000fc8000000010a */
[----:B------:R-:W-:-:S07]  /*0ed0*/  FFMA R25, R0, R2, R25 ;  /* 0x0000000200197223 */ /* 0x000fce0000000019 */
.L_x_10:
[----:B------:R-:W-:Y:S05]  /*0ee0*/  BSYNC.RECONVERGENT B2 ;  /* 0x0000000000027941 */ /* 0x000fea0003800200 */
.L_x_8:
[----:B------:R-:W-:Y:S01]  /*0ef0*/  FMUL.RZ R3, R6, 0.15915493667125701904 ;  /* 0x3e22f98306037820 */ /* 0x000fe2000040c000 */
[----:B------:R-:W-:Y:S01]  /*0f00*/  MOV R0, R9 ;  /* 0x0000000900007202 */ /* 0x000fe20000000f00 */
[----:B------:R-:W-:Y:S01]  /*0f10*/  IMAD.MOV.U32 R17, RZ, RZ, R19 ;  /* 0x000000ffff117224 */ /* 0x000fe200078e0013 */
[----:B------:R-:W-:Y:S01]  /*0f20*/  MOV R16, R18 ;  /* 0x0000001200107202 */ /* 0x000fe20000000f00 */
[----:B------:R-:W0:Y:S01]  /*0f30*/  MUFU.SIN R2, R3 ;  /* 0x0000000300027308 */ /* 0x000e220000000400 */
[----:B------:R-:W-:-:S07]  /*0f40*/  IMAD.MOV.U32 R24, RZ, RZ, 0x1 ;  /* 0x00000001ff187424 */ /* 0x000fce00078e00ff */
[----:B------:R-:W1:Y:S01]  /*0f50*/  MUFU.COS R6, R3 ;  /* 0x0000000300067308 */ /* 0x000e620000000000 */
[-C--:B0-----:R-:W-:Y:S01]  /*0f60*/  FMUL R2, R2, R25.reuse ;  /* 0x0000001902027220 */ /* 0x081fe20000400000 */
[----:B-1----:R-:W-:-:S07]  /*0f70*/  FMUL R25, R6, R25 ;  /* 0x0000001906197220 */ /* 0x002fce0000400000 */
.L_x_7:
[----:B------:R-:W-:Y:S05]  /*0f80*/  BSYNC.RECONVERGENT B1 ;  /* 0x0000000000017941 */ /* 0x000fea0003800200 */
.L_x_6:
[----:B------:R-:W-:Y:S01]  /*0f90*/  FFMA R11, R23, R2, R12 ;  /* 0x00000002170b7223 */ /* 0x000fe2000000000c */
[----:B------:R-:W-:Y:S01]  /*0fa0*/  HFMA2 R35, -RZ, RZ, 0.771484375, 0.21533203125 ;  /* 0x3a2c32e4ff237431 */ /* 0x000fe200000001ff */
[----:B------:R-:W-:Y:S02]  /*0fb0*/  BSSY.RECONVERGENT B1, `(.L_x_11) ;  /* 0x000005a000017945 */ /* 0x000fe40003800200 */
[----:B------:R-:W-:-:S04]  /*0fc0*/  FMUL R2, R8, R11 ;  /* 0x0000000b08027220 */ /* 0x000fc80000400000 */
[C---:B------:R-:W-:Y:S01]  /*0fd0*/  FMUL R3, |R2|.reuse, 16777216 ;  /* 0x4b80000002037820 */ /* 0x040fe20000400200 */
[----:B------:R-:W-:-:S04]  /*0fe0*/  FSETP.GEU.AND P0, PT, |R2|, 1.175494350822287508e-38, PT ;  /* 0x008000000200780b */ /* 0x000fc80003f0e200 */
[----:B------:R-:W-:-:S04]  /*0ff0*/  FSEL R3, R3, |R2|, !P0 ;  /* 0x4000000203037208 */ /* 0x000fc80004000000 */
[----:B------:R-:W-:-:S04]  /*1000*/  IADD3 R6, PT, PT, R3, -0x3f3504f3, RZ ;  /* 0xc0cafb0d03067810 */ /* 0x000fc80007ffe0ff */
[----:B------:R-:W-:Y:S02]  /*1010*/  LOP3.LUT R10, R6, 0xff800000, RZ, 0xc0, !PT ;  /* 0xff800000060a7812 */ /* 0x000fe400078ec0ff */
[----:B------:R-:W-:Y:S02]  /*1020*/  FSEL R6, RZ, -24, P0 ;  /* 0xc1c00000ff067808 */ /* 0x000fe40000000000 */
[----:B------:R-:W-:Y:S01]  /*1030*/  I2FP.F32.S32 R19, R10 ;  /* 0x0000000a00137245 */ /* 0x000fe20000201400 */
[----:B------:R-:W-:-:S04]  /*1040*/  IMAD.IADD R18, R3, 0x1, -R10 ;  /* 0x0000000103127824 */ /* 0x000fc800078e0a0a */
[C---:B------:R-:W-:Y:S01]  /*1050*/  FADD R3, R18.reuse, 1 ;  /* 0x3f80000012037421 */ /* 0x040fe20000000000 */
[----:B------:R-:W-:-:S04]  /*1060*/  FADD R18, R18, -1 ;  /* 0xbf80000012127421 */ /* 0x000fc80000000000 */
[----:B------:R-:W-:Y:S01]  /*1070*/  FADD R20, R18, R18 ;  /* 0x0000001212147221 */ /* 0x000fe20000000000 */
[----:B------:R-:W0:Y:S03]  /*1080*/  MUFU.RCP R3, R3 ;  /* 0x0000000300037308 */ /* 0x000e260000001000 */
[----:B0-----:R-:W-:Y:S01]  /*1090*/  FMUL R9, R3, R20 ;  /* 0x0000001403097220 */ /* 0x001fe20000400000 */
[----:B------:R-:W-:-:S03]  /*10a0*/  FFMA R20, R19, 1.1920928955078125e-07, R6 ;  /* 0x3400000013147823 */ /* 0x000fc60000000006 */
[----:B------:R-:W-:Y:S01]  /*10b0*/  FADD R19, R18, -R9 ;  /* 0x8000000912137221 */ /* 0x000fe20000000000 */
[C---:B------:R-:W-:Y:S01]  /*10c0*/  FMUL R10, R9.reuse, R9 ;  /* 0x00000009090a7220 */ /* 0x040fe20000400000 */
[----:B------:R-:W-:Y:S02]  /*10d0*/  FFMA R6, R9, 1.4426950216293334961, R20 ;  /* 0x3fb8aa3b09067823 */ /* 0x000fe40000000014 */
[----:B------:R-:W-:Y:S01]  /*10e0*/  FADD R19, R19, R19 ;  /* 0x0000001313137221 */ /* 0x000fe20000000000 */
[----:B------:R-:W-:Y:S01]  /*10f0*/  FFMA R35, R10, R35, 0.0032181653659790754318 ;  /* 0x3b52e7db0a237423 */ /* 0x000fe20000000023 */
[----:B------:R-:W-:Y:S02]  /*1100*/  FADD R20, R20, -R6 ;  /* 0x8000000614147221 */ /* 0x000fe40000000000 */
[----:B------:R-:W-:Y:S01]  /*1110*/  FFMA R18, R18, -R9, R19 ;  /* 0x8000000912127223 */ /* 0x000fe20000000013 */
[----:B------:R-:W-:Y:S01]  /*1120*/  FFMA R35, R10, R35, 0.018033718690276145935 ;  /* 0x3c93bb730a237423 */ /* 0x000fe20000000023 */
[----:B------:R-:W-:-:S02]  /*1130*/  FFMA R19, R9, 1.4426950216293334961, R20 ;  /* 0x3fb8aa3b09137823 */ /* 0x000fc40000000014 */
[----:B------:R-:W-:Y:S01]  /*1140*/  FMUL R18, R3, R18 ;  /* 0x0000001203127220 */ /* 0x000fe20000400000 */
[----:B------:R-:W-:-:S03]  /*1150*/  FFMA R35, R10, R35, 0.12022458761930465698 ;  /* 0x3df6384f0a237423 */ /* 0x000fc60000000023 */
[----:B------:R-:W-:Y:S01]  /*1160*/  FFMA R20, R18, 1.4426950216293334961, R19 ;  /* 0x3fb8aa3b12147823 */ /* 0x000fe20000000013 */
[----:B------:R-:W-:-:S03]  /*1170*/  FMUL R10, R10, R35 ;  /* 0x000000230a0a7220 */ /* 0x000fc60000400000 */
[----:B------:R-:W-:Y:S01]  /*1180*/  FFMA R3, R9, 1.9251366722983220825e-08, R20 ;  /* 0x32a55e3409037823 */ /* 0x000fe20000000014 */
[----:B------:R-:W-:-:S04]  /*1190*/  FMUL R19, R10, 3 ;  /* 0x404000000a137820 */ /* 0x000fc80000400000 */
[----:B------:R-:W-:Y:S01]  /*11a0*/  FFMA R3, R18, R19, R3 ;  /* 0x0000001312037223 */ /* 0x000fe20000000003 */
[----:B------:R-:W-:-:S03]  /*11b0*/  IMAD.MOV.U32 R19, RZ, RZ, 0x391fcb8e ;  /* 0x391fcb8eff137424 */ /* 0x000fc600078e00ff */
[----:B------:R-:W-:-:S04]  /*11c0*/  FFMA R9, R9, R10, R3 ;  /* 0x0000000a09097223 */ /* 0x000fc80000000003 */
[----:B------:R-:W-:-:S04]  /*11d0*/  FADD R18, R6, R9 ;  /* 0x0000000906127221 */ /* 0x000fc80000000000 */
[----:B------:R-:W-:Y:S01]  /*11e0*/  FMUL R10, R7, R18 ;  /* 0x00000012070a7220 */ /* 0x000fe20000400000 */
        /* <DEDUP_REMOVED lines=14> */
[----:B------:R-:W-:Y:S01]  /*12d0*/  IADD3 R20, PT, PT, R3, 0x7f000000, RZ ;  /* 0x7f00000003147810 */ /* 0x000fe20007ffe0ff */
[----:B-1----:R-:W-:Y:S01]  /*12e0*/  IMAD R18, R18, 0x800000, -R3 ;  /* 0x0080000012127824 */ /* 0x002fe200078e0a03 */
[----:B------:R-:W-:Y:S01]  /*12f0*/  FSETP.EQ.OR P0, PT, |R2|, 1, !P0 ;  /* 0x3f8000000200780b */ /* 0x000fe20004702600 */
[C---:B------:R-:W-:Y:S01]  /*1300*/  FFMA R9, R6.reuse, R9, 0.0096188392490148544312 ;  /* 0x3c1d985606097423 */ /* 0x040fe20000000009 */
[----:B------:R-:W-:Y:S01]  /*1310*/  MOV R3, R16 ;  /* 0x0000001000037202 */ /* 0x000fe20000000f00 */
[----:B------:R-:W-:Y:S01]  /*1320*/  IMAD.MOV.U32 R19, RZ, RZ, R33 ;  /* 0x000000ffff137224 */ /* 0x000fe200078e0021 */
[----:B------:R-:W-:Y:S01]  /*1330*/  MOV R16, R17 ;  /* 0x0000001100107202 */ /* 0x000fe20000000f00 */
[----:B------:R-:W-:Y:S01]  /*1340*/  FFMA R9, R6, R9, 0.055503588169813156128 ;  /* 0x3d6357bb06097423 */ /* 0x000fe20000000009 */
[----:B------:R-:W-:-:S03]  /*1350*/  IMAD.MOV.U32 R17, RZ, RZ, R0 ;  /* 0x000000ffff117224 */ /* 0x000fc600078e0000 */
[----:B------:R-:W-:-:S04]  /*1360*/  FFMA R9, R6, R9, 0.24022644758224487305 ;  /* 0x3e75fdec06097423 */ /* 0x000fc80000000009 */
[----:B------:R-:W-:-:S04]  /*1370*/  FFMA R9, R6, R9, 0.69314718246459960938 ;  /* 0x3f31721806097423 */ /* 0x000fc80000000009 */
[----:B------:R-:W-:Y:S01]  /*1380*/  FFMA R9, R6, R9, 1 ;  /* 0x3f80000006097423 */ /* 0x000fe20000000009 */
[----:B------:R-:W-:-:S03]  /*1390*/  IMAD.MOV.U32 R6, RZ, RZ, 0x3f800000 ;  /* 0x3f800000ff067424 */ /* 0x000fc600078e00ff */
[----:B------:R-:W-:-:S04]  /*13a0*/  FMUL R9, R9, R20 ;  /* 0x0000001409097220 */ /* 0x000fc80000400000 */
[----:B------:R-:W-:Y:S01]  /*13b0*/  FMUL R9, R9, R18 ;  /* 0x0000001209097220 */ /* 0x000fe20000400000 */
[----:B------:R-:W-:Y:S02]  /*13c0*/  MOV R18, R31 ;  /* 0x0000001f00127202 */ /* 0x000fe40000000f00 */
[----:B------:R-:W-:Y:S01]  /*13d0*/  @P1 FSEL R9, RZ, +INF , !P2 ;  /* 0x7f800000ff091808 */ /* 0x000fe20005000000 */
[----:B------:R-:W-:Y:S06]  /*13e0*/  @P0 BRA `(.L_x_12) ;  /* 0x0000000000580947 */ /* 0x000fec0003800000 */
[----:B------:R-:W-:-:S04]  /*13f0*/  FSETP.NAN.AND P0, PT, |R7|, |R7|, PT ;  /* 0x400000070700720b */ /* 0x000fc80003f08200 */
[----:B------:R-:W-:-:S13]  /*1400*/  FSETP.NUM.AND P0, PT, |R2|, |R2|, !P0 ;  /* 0x400000020200720b */ /* 0x000fda0004707200 */
[----:B------:R-:W-:Y:S01]  /*1410*/  @!P0 FADD R6, R7, |R2| ;  /* 0x4000000207068221 */ /* 0x000fe20000000000 */
        /* <DEDUP_REMOVED lines=15> */
[----:B------:R-:W-:Y:S02]  /*1510*/  @!P1 FSETP.NEU.AND P2, PT, |R13|, 1, PT ;  /* 0x3f8000000d00980b */ /* 0x000fe40003f4d200 */
[----:B------:R-:W-:Y:S02]  /*1520*/  @!P1 FSETP.NEU.AND P0, PT, R7, R14, PT ;  /* 0x0000000e0700920b */ /* 0x000fe40003f0d000 */
[----:B------:R-:W-:-:S04]  /*1530*/  @!P1 FSEL R0, R9, -R9, P2 ;  /* 0x8000000909009208 */ /* 0x000fc80001000000 */
[----:B------:R-:W-:-:S07]  /*1540*/  @!P1 FSEL R6, R0, +QNAN , !P0 ;  /* 0x7fffffff00069808 */ /* 0x000fce0004000000 */
.L_x_12:
[----:B------:R-:W-:Y:S05]  /*1550*/  BSYNC.RECONVERGENT B1 ;  /* 0x0000000000017941 */ /* 0x000fea0003800200 */
.L_x_11:
[----:B------:R-:W-:Y:S02]  /*1560*/  HFMA2 R9, -RZ, RZ, 0.96630859375, -0.0022525787353515625 ;  /* 0x3bbb989dff097431 */ /* 0x000fe400000001ff */
[----:B------:R-:W-:Y:S01]  /*1570*/  IMAD.MOV.U32 R31, RZ, RZ, 0x437c0000 ;  /* 0x437c0000ff1f7424 */ /* 0x000fe200078e00ff */
[----:B------:R-:W0:Y:S01]  /*1580*/  MUFU.RCP R2, R27 ;  /* 0x0000001b00027308 */ /* 0x000e220000001000 */
[----:B------:R-:W-:Y:S01]  /*1590*/  SHF.R.U32.HI R10, RZ, 0x2, R3 ;  /* 0x00000002ff0a7819 */ /* 0x000fe20000011603 */
[----:B------:R-:W-:Y:S01]  /*15a0*/  VIADD R26, R26, 0x587c5 ;  /* 0x000587c51a1a7836 */ /* 0x000fe20000000000 */
[----:B------:R-:W-:Y:S02]  /*15b0*/  BSSY.RECONVERGENT B1, `(.L_x_13) ;  /* 0x000001c000017945 */ /* 0x000fe40003800200 */
[----:B------:R-:W-:Y:S01]  /*15c0*/  LOP3.LUT R10, R10, R3, RZ, 0x3c, !PT ;  /* 0x000000030a0a7212 */ /* 0x000fe200078e3cff */
[----:B------:R-:W-:-:S04]  /*15d0*/  FFMA.SAT R0, R6, -R9, 0.5 ;  /* 0x3f00000006007423 */ /* 0x000fc80000002809 */
[----:B------:R-:W-:Y:S02]  /*15e0*/  IMAD.SHL.U32 R20, R10, 0x2, RZ ;  /* 0x000000020a147824 */ /* 0x000fe400078e00ff */
[----:B------:R-:W-:-:S04]  /*15f0*/  FFMA.RM R0, R0, R31, 12582913 ;  /* 0x4b40000100007423 */ /* 0x000fc8000000401f */
[C---:B------:R-:W-:Y:S01]  /*1600*/  FADD R9, R0.reuse, -12583039 ;  /* 0xcb40007f00097421 */ /* 0x040fe20000000000 */
[----:B------:R-:W-:Y:S01]  /*1610*/  SHF.L.U32 R0, R0, 0x17, RZ ;  /* 0x0000001700007819 */ /* 0x000fe200000006ff */
[----:B0-----:R-:W-:Y:S02]  /*1620*/  FFMA R3, R2, -R27, 1 ;  /* 0x3f80000002037423 */ /* 0x001fe4000000081b */
[----:B------:R-:W-:Y:S02]  /*1630*/  FFMA R9, R6, -1.4426950216293334961, -R9 ;  /* 0xbfb8aa3b06097823 */ /* 0x000fe40000000809 */
[----:B------:R-:W-:Y:S02]  /*1640*/  FFMA R3, R2, R3, R2 ;  /* 0x0000000302037223 */ /* 0x000fe40000000002 */
[----:B------:R-:W-:Y:S01]  /*1650*/  FFMA R6, R6, -1.925963033500011079e-08, R9 ;  /* 0xb2a5706006067823 */ /* 0x000fe20000000009 */
[----:B------:R-:W-:-:S03]  /*1660*/  SHF.L.U32 R9, R19, 0x4, RZ ;  /* 0x0000000413097819 */ /* 0x000fc600000006ff */
[----:B------:R-:W0:Y:S01]  /*1670*/  MUFU.EX2 R31, R6 ;  /* 0x00000006001f7308 */ /* 0x000e220000000800 */
[----:B------:R-:W-:-:S04]  /*1680*/  LOP3.LUT R9, R19, R9, R20, 0x96, !PT ;  /* 0x0000000913097212 */ /* 0x000fc800078e9614 */
[----:B------:R-:W-:-:S04]  /*1690*/  LOP3.LUT R9, R9, R10, RZ, 0x3c, !PT ;  /* 0x0000000a09097212 */ /* 0x000fc800078e3cff */
[----:B------:R-:W-:-:S04]  /*16a0*/  IADD3 R2, PT, PT, R9, R26, RZ ;  /* 0x0000001a09027210 */ /* 0x000fc80007ffe0ff */
[----:B------:R-:W-:Y:S01]  /*16b0*/  I2FP.F32.U32 R2, R2 ;  /* 0x0000000200027245 */ /* 0x000fe20000201000 */
[----:B0-----:R-:W-:Y:S01]  /*16c0*/  FMUL R0, R0, R31 ;  /* 0x0000001f00007220 */ /* 0x001fe20000400000 */
[----:B------:R-:W-:-:S03]  /*16d0*/  IMAD.MOV.U32 R31, RZ, RZ, 0x2f800000 ;  /* 0x2f800000ff1f7424 */ /* 0x000fc600078e00ff */
[----:B------:R-:W0:Y:S01]  /*16e0*/  FCHK P0, R0, R27 ;  /* 0x0000001b00007302 */ /* 0x000e220000000000 */
[----:B------:R-:W-:Y:S01]  /*16f0*/  FFMA R10, R0, R3, RZ ;  /* 0x00000003000a7223 */ /* 0x000fe200000000ff */
[----:B------:R-:W-:-:S03]  /*1700*/  FFMA R6, R2, R31, 1.1641532182693481445e-10 ;  /* 0x2f00000002067423 */ /* 0x000fc6000000001f */
[----:B------:R-:W-:-:S04]  /*1710*/  FFMA R20, R10, -R27, R0 ;  /* 0x8000001b0a147223 */ /* 0x000fc80000000000 */
[----:B------:R-:W-:Y:S01]  /*1720*/  FFMA R3, R3, R20, R10 ;  /* 0x0000001403037223 */ /* 0x000fe2000000000a */
[----:B0-----:R-:W-:Y:S06]  /*1730*/  @!P0 BRA `(.L_x_14) ;  /* 0x00000000000c8947 */ /* 0x001fec0003800000 */
[----:B------:R-:W-:-:S07]  /*1740*/  MOV R20, 0x1760 ;  /* 0x0000176000147802 */ /* 0x000fce0000000f00 */
[----:B-----5:R-:W-:Y:S05]  /*1750*/  CALL.REL.NOINC `($__internal_1_$__cuda_sm3x_div_rn_noftz_f32_slowpath) ;  /* 0x0000000800407944 */ /* 0x020fea0003c00000 */
[----:B------:R-:W-:-:S07]  /*1760*/  MOV R3, R10 ;  /* 0x0000000a00037202 */ /* 0x000fce0000000f00 */
.L_x_14:
[----:B------:R-:W-:Y:S05]  /*1770*/  BSYNC.RECONVERGENT B1 ;  /* 0x0000000000017941 */ /* 0x000fea0003800200 */
.L_x_13:
[----:B------:R-:W-:Y:S01]  /*1780*/  FSETP.GEU.AND P0, PT, R6, R3, PT ;  /* 0x000000030600720b */ /* 0x000fe20003f0e000 */
[----:B------:R-:W-:Y:S03]  /*1790*/  BSSY.RECONVERGENT B1, `(.L_x_15) ;  /* 0x0000046000017945 */ /* 0x000fe60003800200 */
[----:B------:R-:W-:Y:S02]  /*17a0*/  FSEL R12, R11, R12, !P0 ;  /* 0x0000000c0b0c7208 */ /* 0x000fe40004000000 */
[----:B------:R-:W-:-:S03]  /*17b0*/  FSEL R27, R0, R27, !P0 ;  /* 0x0000001b001b7208 */ /* 0x000fc60004000000 */
[----:B-----5:R-:W-:-:S04]  /*17c0*/  FMUL R20, R21, R12 ;  /* 0x0000000c15147220 */ /* 0x020fc80000400000 */
[C---:B------:R-:W-:Y:S01]  /*17d0*/  FMUL R31, R20.reuse, 0.63661974668502807617 ;  /* 0x3f22f983141f7820 */ /* 0x040fe20000400000 */
[----:B------:R-:W-:-:S05]  /*17e0*/  FSETP.GE.AND P1, PT, |R20|, 105615, PT ;  /* 0x47ce47801400780b */ /* 0x000fca0003f26200 */
[----:B------:R-:W0:Y:S02]  /*17f0*/  F2I.NTZ R31, R31 ;  /* 0x0000001f001f7305 */ /* 0x000e240000203100 */
[----:B0-----:R-:W-:-:S05]  /*1800*/  I2FP.F32.S32 R3, R31 ;  /* 0x0000001f00037245 */ /* 0x001fca0000201400 */
[----:B------:R-:W-:-:S04]  /*1810*/  FFMA R2, R3, -1.5707962512969970703, R20 ;  /* 0xbfc90fda03027823 */ /* 0x000fc80000000014 */
[----:B------:R-:W-:-:S04]  /*1820*/  FFMA R2, R3, -7.5497894158615963534e-08, R2 ;  /* 0xb3a2216803027823 */ /* 0x000fc80000000002 */
[----:B------:R-:W-:Y:S01]  /*1830*/  FFMA R0, R3, -5.3903029534742383927e-15, R2 ;  /* 0xa7c234c503007823 */ /* 0x000fe20000000002 */
[----:B------:R-:W-:Y:S06]  /*1840*/  @!P1 BRA `(.L_x_16) ;  /* 0x0000000000e89947 */ /* 0x000fec0003800000 */
[----:B------:R-:W-:-:S13]  /*1850*/  FSETP.NEU.AND P0, PT, |R20|, +INF , PT ;  /* 0x7f8000001400780b */ /* 0x000fda0003f0d200 */
[----:B------:R-:W-:Y:S01]  /*1860*/  @!P0 FMUL R0, RZ, R20 ;  /* 0x00000014ff008220 */ /* 0x000fe20000400000 */
[----:B------:R-:W-:Y:S01]  /*1870*/  @!P0 IMAD.MOV.U32 R31, RZ, RZ, RZ ;  /* 0x000000ffff1f8224 */ /* 0x000fe200078e00ff */
[----:B------:R-:W-:Y:S06]  /*1880*/  @!P0 BRA `(.L_x_16) ;  /* 0x0000000000d88947 */ /* 0x000fec0003800000 */
[----:B------:R-:W0:Y:S01]  /*1890*/  LDCU.64 UR4, c[0x4][0x50] ;  /* 0x01000a00ff0477ac */ /* 0x000e220008000a00 */
[----:B------:R-:W-:Y:S01]  /*18a0*/  SHF.L.U32 R2, R20, 0x8, RZ ;  /* 0x0000000814027819 */ /* 0x000fe200000006ff */
[----:B------:R-:W-:Y:S01]  /*18b0*/  HFMA2 R33, -RZ, RZ, 0, 0 ;  /* 0x00000000ff217431 */ /* 0x000fe200000001ff */
[----:B------:R-:W-:Y:S01]  /*18c0*/  BSSY.RECONVERGENT B2, `(.L_x_17) ;  /* 0x0000013000027945 */ /* 0x000fe20003800200 */
[----:B------:R-:W-:Y:S01]  /*18d0*/  IMAD.MOV.U32 R6, RZ, RZ, RZ ;  /* 0x000000ffff067224 */ /* 0x000fe200078e00ff */
[----:B------:R-:W-:Y:S01]  /*18e0*/  MOV R0, R1 ;  /* 0x0000000100007202 */ /* 0x000fe20000000f00 */
[----:B------:R-:W-:Y:S01]  /*18f0*/  IMAD.MOV.U32 R28, RZ, RZ, RZ ;  /* 0x000000ffff1c7224 */ /* 0x000fe200078e00ff */
[----:B------:R-:W-:Y:S01]  /*1900*/  LOP3.LUT R35, R2, 0x80000000, RZ, 0xfc, !PT ;  /* 0x8000000002237812 */ /* 0x000fe200078efcff */
[----:B0-----:R-:W-:Y:S01]  /*1910*/  IMAD.U32 R30, RZ, RZ, UR4 ;  /* 0x00000004ff1e7e24 */ /* 0x001fe2000f8e00ff */
[----:B------:R-:W-:-:S07]  /*1920*/  MOV R3, UR5 ;  /* 0x0000000500037c02 */ /* 0x000fce0008000f00 */
.L_x_18:
[----:B------:R-:W-:-:S05]  /*1930*/  IMAD.MOV.U32 R2, RZ, RZ, R30 ;  /* 0x000000ffff027224 */ /* 0x000fca00078e001e */
[----:B------:R0:W2:Y:S01]  /*1940*/  LDG.E.CONSTANT R10, desc[UR36][R2.64] ;  /* 0x00000024020a7981 */ /* 0x0000a2000c1e9900 */
[----:B------:R-:W-:Y:S02]  /*1950*/  IADD3 R28, PT, PT, R28, 0x1, RZ ;  /* 0x000000011c1c7810 */ /* 0x000fe40007ffe0ff */
[----:B------:R-:W-:Y:S02]  /*1960*/  IADD3 R30, P2, PT, R30, 0x4, RZ ;  /* 0x000000041e1e7810 */ /* 0x000fe40007f5e0ff */
[----:B------:R-:W-:Y:S02]  /*1970*/  ISETP.NE.AND P0, PT, R28, 0x6, PT ;  /* 0x000000061c00780c */ /* 0x000fe40003f05270 */
[----:B0-----:R-:W-:Y:S01]  /*1980*/  IADD3.X R3, PT, PT, RZ, R3, RZ, P2, !PT ;  /* 0x00000003ff037210 */ /* 0x001fe200017fe4ff */
[----:B--2---:R-:W-:-:S03]  /*1990*/  IMAD.WIDE.U32 R10, R10, R35, RZ ;  /* 0x000000230a0a7225 */ /* 0x004fc600078e00ff */
[----:B------:R-:W-:-:S05]  /*19a0*/  IADD3 R31, P1, PT, R10, R6, RZ ;  /* 0x000000060a1f7210 */ /* 0x000fca0007f3e0ff */
[----:B------:R0:W-:Y:S01]  /*19b0*/  STL [R0], R31 ;  /* 0x0000001f00007387 */ /* 0x0001e20000100800 */
[----:B------:R-:W-:Y:S02]  /*19c0*/  IMAD.X R6, R11, 0x1, R33, P1 ;  /* 0x000000010b067824 */ /* 0x000fe400008e0621 */
[----:B0-----:R-:W-:Y:S01]  /*19d0*/  VIADD R0, R0, 0x4 ;  /* 0x0000000400007836 */ /* 0x001fe20000000000 */
[----:B------:R-:W-:Y:S06]  /*19e0*/  @P0 BRA `(.L_x_18) ;  /* 0xfffffffc00d00947 */ /* 0x000fec000383ffff */
[----:B------:R-:W-:Y:S05]  /*19f0*/  BSYNC.RECONVERGENT B2 ;  /* 0x0000000000027941 */ /* 0x000fea0003800200 */
.L_x_17:
[----:B------:R-:W-:Y:S01]  /*1a00*/  SHF.R.U32.HI R2, RZ, 0x17, R20 ;  /* 0x00000017ff027819 */ /* 0x000fe20000011614 */
[----:B------:R0:W-:Y:S03]  /*1a10*/  STL [R1+0x18], R6 ;  /* 0x0000180601007387 */ /* 0x0001e60000100800 */
[C---:B------:R-:W-:Y:S02]  /*1a20*/  LOP3.LUT R0, R2.reuse, 0xe0, RZ, 0xc0, !PT ;  /* 0x000000e002007812 */ /* 0x040fe400078ec0ff */
[----:B------:R-:W-:Y:S02]  /*1a30*/  LOP3.LUT P0, RZ, R2, 0x1f, RZ, 0xc0, !PT ;  /* 0x0000001f02ff7812 */ /* 0x000fe4000780c0ff */
[----:B------:R-:W-:-:S04]  /*1a40*/  IADD3 R0, PT, PT, R0, -0x80, RZ ;  /* 0xffffff8000007810 */ /* 0x000fc80007ffe0ff */
[----:B------:R-:W-:-:S05]  /*1a50*/  SHF.R.U32.HI R0, RZ, 0x5, R0 ;  /* 0x00000005ff007819 */ /* 0x000fca0000011600 */
[----:B------:R-:W-:-:S05]  /*1a60*/  IMAD R11, R0, -0x4, R1 ;  /* 0xfffffffc000b7824 */ /* 0x000fca00078e0201 */
[----:B------:R-:W2:Y:S04]  /*1a70*/  LDL R0, [R11+0x18] ;  /* 0x000018000b007983 */ /* 0x000ea80000100800 */
[----:B------:R-:W2:Y:S04]  /*1a80*/  LDL R3, [R11+0x14] ;  /* 0x000014000b037983 */ /* 0x000ea80000100800 */
[----:B------:R-:W3:Y:S01]  /*1a90*/  @P0 LDL R10, [R11+0x10] ;  /* 0x000010000b0a0983 */ /* 0x000ee20000100800 */
[----:B------:R-:W-:Y:S01]  /*1aa0*/  @P0 LOP3.LUT R2, R2, 0x1f, RZ, 0xc0, !PT ;  /* 0x0000001f02020812 */ /* 0x000fe200078ec0ff */
[----:B------:R-:W-:Y:S01]  /*1ab0*/  UMOV UR4, 0x54442d19 ;  /* 0x54442d1900047882 */ /* 0x000fe20000000000 */
[----:B------:R-:W-:-:S02]  /*1ac0*/  UMOV UR5, 0x3bf921fb ;  /* 0x3bf921fb00057882 */ /* 0x000fc40000000000 */
[-C--:B--2---:R-:W-:Y:S02]  /*1ad0*/  @P0 SHF.L.W.U32.HI R0, R3, R2.reuse, R0 ;  /* 0x0000000203000219 */ /* 0x084fe40000010e00 */
[----:B---3--:R-:W-:Y:S02]  /*1ae0*/  @P0 SHF.L.W.U32.HI R3, R10, R2, R3 ;  /* 0x000000020a030219 */ /* 0x008fe40000010e03 */
[----:B------:R-:W-:Y:S02]  /*1af0*/  ISETP.GE.AND P0, PT, R20, RZ, PT ;  /* 0x000000ff1400720c */ /* 0x000fe40003f06270 */
[C-C-:B------:R-:W-:Y:S01]  /*1b00*/  SHF.L.W.U32.HI R31, R3.reuse, 0x2, R0.reuse ;  /* 0x00000002031f7819 */ /* 0x140fe20000010e00 */
[----:B------:R-:W-:Y:S01]  /*1b10*/  IMAD.SHL.U32 R3, R3, 0x4, RZ ;  /* 0x0000000403037824 */ /* 0x000fe200078e00ff */
[----:B------:R-:W-:Y:S02]  /*1b20*/  SHF.R.U32.HI R0, RZ, 0x1e, R0 ;  /* 0x0000001eff007819 */ /* 0x000fe40000011600 */
[----:B------:R-:W-:-:S02]  /*1b30*/  SHF.R.S32.HI R10, RZ, 0x1f, R31 ;  /* 0x0000001fff0a7819 */ /* 0x000fc4000001141f */
[C---:B------:R-:W-:Y:S02]  /*1b40*/  LOP3.LUT R20, R31.reuse, R20, RZ, 0x3c, !PT ;  /* 0x000000141f147212 */ /* 0x040fe400078e3cff */
[C---:B------:R-:W-:Y:S02]  /*1b50*/  LOP3.LUT R2, R10.reuse, R3, RZ, 0x3c, !PT ;  /* 0x000000030a027212 */ /* 0x040fe400078e3cff */
[----:B------:R-:W-:Y:S02]  /*1b60*/  LOP3.LUT R3, R10, R31, RZ, 0x3c, !PT ;  /* 0x0000001f0a037212 */ /* 0x000fe400078e3cff */
[----:B------:R-:W-:Y:S02]  /*1b70*/  LEA.HI R31, R31, R0, RZ, 0x1 ;  /* 0x000000001f1f7211 */ /* 0x000fe400078f08ff */
[----:B------:R-:W-:Y:S02]  /*1b80*/  ISETP.GE.AND P1, PT, R20, RZ, PT ;  /* 0x000000ff1400720c */ /* 0x000fe40003f26270 */
[----:B------:R-:W1:Y:S01]  /*1b90*/  I2F.F64.S64 R2, R2 ;  /* 0x0000000200027312 */ /* 0x000e620000301c00 */
[----:B------:R-:W-:-:S05]  /*1ba0*/  IADD3 R0, PT, PT, -R31, RZ, RZ ;  /* 0x000000ff1f007210 */ /* 0x000fca0007ffe1ff */
[----:B------:R-:W-:Y:S01]  /*1bb0*/  @!P0 IMAD.MOV.U32 R31, RZ, RZ, R0 ;  /* 0x000000ffff1f8224 */ /* 0x000fe200078e0000 */
[----:B-1----:R-:W-:-:S10]  /*1bc0*/  DMUL R10, R2, UR4 ;  /* 0x00000004020a7c28 */ /* 0x002fd40008000000 */
[----:B------:R-:W1:Y:S02]  /*1bd0*/  F2F.F32.F64 R10, R10 ;  /* 0x0000000a000a7310 */ /* 0x000e640000301000 */
[----:B01----:R-:W-:-:S07]  /*1be0*/  FSEL R0, -R10, R10, !P1 ;  /* 0x0000000a0a007208 */ /* 0x003fce0004800100 */
.L_x_16:
[----:B------:R-:W-:Y:S05]  /*1bf0*/  BSYNC.RECONVERGENT B1 ;  /* 0x0000000000017941 */ /* 0x000fea0003800200 */
.L_x_15:
[----:B------:R-:W-:Y:S01]  /*1c00*/  MOV R2, 0x37cbac00 ;  /* 0x37cbac0000027802 */ /* 0x000fe20000000f00 */
[----:B------:R-:W-:Y:S01]  /*1c10*/  FMUL R3, R0, R0 ;  /* 0x0000000000037220 */ /* 0x000fe20000400000 */
[----:B------:R-:W-:Y:S01]  /*1c20*/  LOP3.LUT R6, R31, 0x1, RZ, 0xc0, !PT ;  /* 0x000000011f067812 */ /* 0x000fe200078ec0ff */
[----:B------:R-:W-:Y:S01]  /*1c30*/  VIADD R29, R29, 0x1 ;  /* 0x000000011d1d7836 */ /* 0x000fe20000000000 */
[----:B------:R-:W-:Y:S01]  /*1c40*/  MOV R10, 0x3effffff ;  /* 0x3effffff000a7802 */ /* 0x000fe20000000f00 */
[----:B------:R-:W-:Y:S01]  /*1c50*/  FFMA R2, R3, R2, -0.0013887860113754868507 ;  /* 0xbab607ed03027423 */ /* 0x000fe20000000002 */
[----:B------:R-:W-:Y:S01]  /*1c60*/  ISETP.NE.U32.AND P0, PT, R6, 0x1, PT ;  /* 0x000000010600780c */ /* 0x000fe20003f05070 */
[----:B------:R-:W-:Y:S01]  /*1c70*/  IMAD.MOV.U32 R6, RZ, RZ, 0x3d2aaabb ;  /* 0x3d2aaabbff067424 */ /* 0x000fe200078e00ff */
[----:B------:R-:W-:Y:S02]  /*1c80*/  LOP3.LUT P1, RZ, R31, 0x2, RZ, 0xc0, !PT ;  /* 0x000000021fff7812 */ /* 0x000fe4000782c0ff */
[----:B------:R-:W-:-:S02]  /*1c90*/  FSEL R2, R2, -0.00019574658654164522886, !P0 ;  /* 0xb94d415302027808 */ /* 0x000fc40004000000 */
[----:B------:R-:W-:Y:S02]  /*1ca0*/  FSEL R6, R6, 0.0083327032625675201416, !P0 ;  /* 0x3c0885e406067808 */ /* 0x000fe40004000000 */
[----:B------:R-:W-:Y:S02]  /*1cb0*/  FSEL R0, R0, 1, P0 ;  /* 0x3f80000000007808 */ /* 0x000fe40000000000 */
[----:B------:R-:W-:Y:S01]  /*1cc0*/  FSEL R31, -R10, -0.16666662693023681641, !P0 ;  /* 0xbe2aaaa80a1f7808 */ /* 0x000fe20004000100 */
[----:B------:R-:W-:Y:S01]  /*1cd0*/  FFMA R2, R3, R2, R6 ;  /* 0x0000000203027223 */ /* 0x000fe20000000006 */
[----:B------:R-:W-:Y:S01]  /*1ce0*/  ISETP.NE.AND P0, PT, R29, R22, PT ;  /* 0x000000161d00720c */ /* 0x000fe20003f05270 */
[C---:B------:R-:W-:Y:S02]  /*1cf0*/  FFMA R11, R3.reuse, R0, RZ ;  /* 0x00000000030b7223 */ /* 0x040fe400000000ff */
[----:B------:R-:W-:-:S04]  /*1d00*/  FFMA R2, R3, R2, R31 ;  /* 0x0000000203027223 */ /* 0x000fc8000000001f */
[----:B------:R-:W-:-:S04]  /*1d10*/  FFMA R0, R11, R2, R0 ;  /* 0x000000020b007223 */ /* 0x000fc80000000000 */
[----:B------:R-:W-:-:S04]  /*1d20*/  @P1 FADD R0, RZ, -R0 ;  /* 0x80000000ff001221 */ /* 0x000fc80000000000 */
[----:B------:R-:W-:Y:S01]  /*1d30*/  FFMA R15, R12, R0, R15 ;  /* 0x000000000c0f7223 */ /* 0x000fe2000000000f */
[----:B------:R-:W-:Y:S06]  /*1d40*/  @P0 BRA `(.L_x_19) ;  /* 0xffffffec00540947 */ /* 0x000fec000383ffff */
[----:B------:R-:W-:Y:S05]  /*1d50*/  BSYNC.RECONVERGENT B0 ;  /* 0x0000000000007941 */ /* 0x000fea0003800200 */
.L_x_5:
[----:B------:R-:W-:Y:S01]  /*1d60*/  I2FP.F32.U32 R27, R22 ;  /* 0x00000016001b7245 */ /* 0x000fe20000201000 */
[----:B------:R-:W0:Y:S01]  /*1d70*/  S2R R7, SR_TID.X ;  /* 0x0000000000077919 */ /* 0x000e220000002100 */
[----:B------:R-:W-:Y:S02]  /*1d80*/  BSSY.RECONVERGENT B0, `(.L_x_20) ;  /* 0x000000d000007945 */ /* 0x000fe40003800200 */
[----:B------:R-:W1:Y:S08]  /*1d90*/  MUFU.RCP R0, R27 ;  /* 0x0000001b00007308 */ /* 0x000e700000001000 */
[----:B------:R-:W2:Y:S01]  /*1da0*/  FCHK P0, R15, R27 ;  /* 0x0000001b0f007302 */ /* 0x000ea20000000000 */
[----:B-1----:R-:W-:-:S04]  /*1db0*/  FFMA R3, -R27, R0, 1 ;  /* 0x3f8000001b037423 */ /* 0x002fc80000000100 */
[----:B------:R-:W-:-:S04]  /*1dc0*/  FFMA R0, R0, R3, R0 ;  /* 0x0000000300007223 */ /* 0x000fc80000000000 */
[----:B------:R-:W-:-:S04]  /*1dd0*/  FFMA R2, R0, R15, RZ ;  /* 0x0000000f00027223 */ /* 0x000fc800000000ff */
[----:B------:R-:W-:-:S04]  /*1de0*/  FFMA R3, -R27, R2, R15 ;  /* 0x000000021b037223 */ /* 0x000fc8000000010f */
[----:B------:R-:W-:Y:S01]  /*1df0*/  FFMA R0, R0, R3, R2 ;  /* 0x0000000300007223 */ /* 0x000fe20000000002 */
[----:B0-2---:R-:W-:Y:S06]  /*1e00*/  @!P0 BRA `(.L_x_21) ;  /* 0x0000000000108947 */ /* 0x005fec0003800000 */
[----:B------:R-:W-:Y:S02]  /*1e10*/  MOV R0, R15 ;  /* 0x0000000f00007202 */ /* 0x000fe40000000f00 */
[----:B------:R-:W-:-:S07]  /*1e20*/  MOV R20, 0x1e40 ;  /* 0x00001e4000147802 */ /* 0x000fce0000000f00 */
[----:B------:R-:W-:Y:S05]  /*1e30*/  CALL.REL.NOINC `($__internal_1_$__cuda_sm3x_div_rn_noftz_f32_slowpath) ;  /* 0x0000000000887944 */ /* 0x000fea0003c00000 */
[----:B------:R-:W-:-:S07]  /*1e40*/  IMAD.MOV.U32 R0, RZ, RZ, R10 ;  /* 0x000000ffff007224 */ /* 0x000fce00078e000a */
.L_x_21:
[----:B------:R-:W-:Y:S05]  /*1e50*/  BSYNC.RECONVERGENT B0 ;  /* 0x0000000000007941 */ /* 0x000fea0003800200 */
.L_x_20:
[----:B------:R-:W0:Y:S01]  /*1e60*/  LDC.64 R2, c[0x0][0x3a8] ;  /* 0x0000ea00ff027b82 */ /* 0x000e220000000a00 */
[----:B------:R-:W-:Y:S01]  /*1e70*/  MOV R6, 0x8 ;  /* 0x0000000800067802 */ /* 0x000fe20000000f00 */
[----:B0-----:R-:W-:-:S06]  /*1e80*/  IMAD.WIDE.U32 R2, R7, 0x4, R2 ;  /* 0x0000000407027825 */ /* 0x001fcc00078e0002 */
[----:B------:R-:W0:Y:S01]  /*1e90*/  LDC.64 R6, c[0x4][R6] ;  /* 0x0100000006067b82 */ /* 0x000e220000000a00 */
[----:B------:R1:W-:Y:S02]  /*1ea0*/  STG.E desc[UR36][R2.64], R0 ;  /* 0x0000000002007986 */ /* 0x0003e4000c101924 */
[----:B------:R-:W-:-:S07]  /*1eb0*/  LEPC R20, `(.L_x_22) ;  /* 0x000000001014794e */ /* 0x000fce0000000000 */
[----:B01----:R-:W-:Y:S05]  /*1ec0*/  CALL.ABS.NOINC R6 ;  /* 0x0000000006007343 */ /* 0x003fea0003c00000 */
.L_x_22:
[----:B------:R-:W-:Y:S05]  /*1ed0*/  EXIT ;  /* 0x000000000000794d */ /* 0x000fea0003800000 */
        .weak           $__internal_0_$__cuda_sm20_sqrt_rn_f32_slowpath
        .type           $__internal_0_$__cuda_sm20_sqrt_rn_f32_slowpath,@function
        .size           $__internal_0_$__cuda_sm20_sqrt_rn_f32_slowpath,($__internal_1_$__cuda_sm3x_div_rn_noftz_f32_slowpath - $__internal_0_$__cuda_sm20_sqrt_rn_f32_slowpath)
$__internal_0_$__cuda_sm20_sqrt_rn_f32_slowpath:
[----:B------:R-:W-:-:S13]  /*1ee0*/  LOP3.LUT P0, RZ, R10, 0x7fffffff, RZ, 0xc0, !PT ;  /* 0x7fffffff0aff7812 */ /* 0x000fda000780c0ff */
[----:B------:R-:W-:Y:S01]  /*1ef0*/  @!P0 MOV R2, R10 ;  /* 0x0000000a00028202 */ /* 0x000fe20000000f00 */
[----:B------:R-:W-:Y:S06]  /*1f00*/  @!P0 BRA `(.L_x_23) ;  /* 0x0000000000448947 */ /* 0x000fec0003800000 */
[----:B------:R-:W-:Y:S01]  /*1f10*/  FSETP.GEU.FTZ.AND P0, PT, R10, RZ, PT ;  /* 0x000000ff0a00720b */ /* 0x000fe20003f1e000 */
[----:B------:R-:W-:-:S12]  /*1f20*/  IMAD.MOV.U32 R0, RZ, RZ, R10 ;  /* 0x000000ffff007224 */ /* 0x000fd800078e000a */
[----:B------:R-:W-:Y:S01]  /*1f30*/  @!P0 MOV R2, 0x7fffffff ;  /* 0x7fffffff00028802 */ /* 0x000fe20000000f00 */
[----:B------:R-:W-:Y:S06]  /*1f40*/  @!P0 BRA `(.L_x_23) ;  /* 0x0000000000348947 */ /* 0x000fec0003800000 */
[----:B------:R-:W-:-:S13]  /*1f50*/  FSETP.GTU.FTZ.AND P0, PT, |R0|, +INF , PT ;  /* 0x7f8000000000780b */ /* 0x000fda0003f1c200 */
[----:B------:R-:W-:Y:S01]  /*1f60*/  @P0 FADD.FTZ R2, R0, 1 ;  /* 0x3f80000000020421 */ /* 0x000fe20000010000 */
[----:B------:R-:W-:Y:S06]  /*1f70*/  @P0 BRA `(.L_x_23) ;  /* 0x0000000000280947 */ /* 0x000fec0003800000 */
[----:B------:R-:W-:-:S13]  /*1f80*/  FSETP.NEU.FTZ.AND P0, PT, |R0|, +INF , PT ;  /* 0x7f8000000000780b */ /* 0x000fda0003f1d200 */
[----:B------:R-:W-:-:S04]  /*1f90*/  @P0 FFMA R3, R0, 1.84467440737095516160e+19, RZ ;  /* 0x5f80000000030823 */ /* 0x000fc800000000ff */
[----:B------:R-:W0:Y:S02]  /*1fa0*/  @P0 MUFU.RSQ R2, R3 ;  /* 0x0000000300020308 */ /* 0x000e240000001400 */
[----:B0-----:R-:W-:Y:S01]  /*1fb0*/  @P0 FMUL.FTZ R10, R3, R2 ;  /* 0x00000002030a0220 */ /* 0x001fe20000410000 */
[----:B------:R-:W-:Y:S01]  /*1fc0*/  @P0 FMUL.FTZ R16, R2, 0.5 ;  /* 0x3f00000002100820 */ /* 0x000fe20000410000 */
[----:B------:R-:W-:Y:S02]  /*1fd0*/  @!P0 IMAD.MOV.U32 R2, RZ, RZ, R0 ;  /* 0x000000ffff028224 */ /* 0x000fe400078e0000 */
[----:B------:R-:W-:-:S04]  /*1fe0*/  @P0 FADD.FTZ R11, -R10, -RZ ;  /* 0x800000ff0a0b0221 */ /* 0x000fc80000010100 */
[----:B------:R-:W-:-:S04]  /*1ff0*/  @P0 FFMA R11, R10, R11, R3 ;  /* 0x0000000b0a0b0223 */ /* 0x000fc80000000003 */
[----:B------:R-:W-:-:S04]  /*2000*/  @P0 FFMA R11, R11, R16, R10 ;  /* 0x000000100b0b0223 */ /* 0x000fc8000000000a */
[----:B------:R-:W-:-:S07]  /*2010*/  @P0 FMUL.FTZ R2, R11, 2.3283064365386962891e-10 ;  /* 0x2f8000000b020820 */ /* 0x000fce0000410000 */
.L_x_23:
[----:B------:R-:W-:Y:S01]  /*2020*/  HFMA2 R3, -RZ, RZ, 0, 0 ;  /* 0x00000000ff037431 */ /* 0x000fe200000001ff */
[----:B------:R-:W-:Y:S01]  /*2030*/  MOV R25, R2 ;  /* 0x0000000200197202 */ /* 0x000fe20000000f00 */
[----:B------:R-:W-:-:S04]  /*2040*/  IMAD.MOV.U32 R2, RZ, RZ, R17 ;  /* 0x000000ffff027224 */ /* 0x000fc800078e0011 */
[----:B------:R-:W-:Y:S05]  /*2050*/  RET.REL.NODEC R2 `(mcmc) ;  /* 0xffffffdc02e87950 */ /* 0x000fea0003c3ffff */
        .weak           $__internal_1_$__cuda_sm3x_div_rn_noftz_f32_slowpath
        .type           $__internal_1_$__cuda_sm3x_div_rn_noftz_f32_slowpath,@function
        .size           $__internal_1_$__cuda_sm3x_div_rn_noftz_f32_slowpath,(.L_x_46 - $__internal_1_$__cuda_sm3x_div_rn_noftz_f32_slowpath)
$__internal_1_$__cuda_sm3x_div_rn_noftz_f32_slowpath:
[----:B------:R-:W-:Y:S01]  /*2060*/  SHF.R.U32.HI R10, RZ, 0x17, R27 ;  /* 0x00000017ff0a7819 */ /* 0x000fe2000001161b */
[----:B------:R-:W-:Y:S01]  /*2070*/  BSSY.RECONVERGENT B2, `(.L_x_24) ;  /* 0x0000064000027945 */ /* 0x000fe20003800200 */
[--C-:B------:R-:W-:Y:S01]  /*2080*/  SHF.R.U32.HI R31, RZ, 0x17, R0.reuse ;  /* 0x00000017ff1f7819 */ /* 0x100fe20000011600 */
[----:B------:R-:W-:Y:S01]  /*2090*/  IMAD.MOV.U32 R2, RZ, RZ, R0 ;  /* 0x000000ffff027224 */ /* 0x000fe200078e0000 */
[----:B------:R-:W-:Y:S02]  /*20a0*/  LOP3.LUT R10, R10, 0xff, RZ, 0xc0, !PT ;  /* 0x000000ff0a0a7812 */ /* 0x000fe400078ec0ff */
[----:B------:R-:W-:Y:S02]  /*20b0*/  LOP3.LUT R31, R31, 0xff, RZ, 0xc0, !PT ;  /* 0x000000ff1f1f7812 */ /* 0x000fe400078ec0ff */
[----:B------:R-:W-:Y:S01]  /*20c0*/  MOV R33, R27 ;  /* 0x0000001b00217202 */ /* 0x000fe20000000f00 */
[----:B------:R-:W-:Y:S01]  /*20d0*/  VIADD R30, R10, 0xffffffff ;  /* 0xffffffff0a1e7836 */ /* 0x000fe20000000000 */
[----:B------:R-:W-:-:S04]  /*20e0*/  IADD3 R28, PT, PT, R31, -0x1, RZ ;  /* 0xffffffff1f1c7810 */ /* 0x000fc80007ffe0ff */
[----:B------:R-:W-:-:S04]  /*20f0*/  ISETP.GT.U32.AND P0, PT, R30, 0xfd, PT ;  /* 0x000000fd1e00780c */ /* 0x000fc80003f04070 */
[----:B------:R-:W-:-:S13]  /*2100*/  ISETP.GT.U32.OR P0, PT, R28, 0xfd, P0 ;  /* 0x000000fd1c00780c */ /* 0x000fda0000704470 */
[----:B------:R-:W-:Y:S01]  /*2110*/  @!P0 IMAD.MOV.U32 R3, RZ, RZ, RZ ;  /* 0x000000ffff038224 */ /* 0x000fe200078e00ff */
[----:B------:R-:W-:Y:S06]  /*2120*/  @!P0 BRA `(.L_x_25) ;  /* 0x00000000005c8947 */ /* 0x000fec0003800000 */
[----:B------:R-:W-:Y:S02]  /*2130*/  FSETP.GTU.FTZ.AND P0, PT, |R0|, +INF , PT ;  /* 0x7f8000000000780b */ /* 0x000fe40003f1c200 */
[----:B------:R-:W-:-:S04]  /*2140*/  FSETP.GTU.FTZ.AND P1, PT, |R27|, +INF , PT ;  /* 0x7f8000001b00780b */ /* 0x000fc80003f3c200 */
[----:B------:R-:W-:-:S13]  /*2150*/  PLOP3.LUT P0, PT, P0, P1, PT, 0xf8, 0x8f ;  /* 0x00000000008f781c */ /* 0x000fda0000703f70 */
[----:B------:R-:W-:Y:S05]  /*2160*/  @P0 BRA `(.L_x_26) ;  /* 0x00000004004c0947 */ /* 0x000fea0003800000 */
[----:B------:R-:W-:-:S13]  /*2170*/  LOP3.LUT P0, RZ, R33, 0x7fffffff, R2, 0xc8, !PT ;  /* 0x7fffffff21ff7812 */ /* 0x000fda000780c802 */
[----:B------:R-:W-:Y:S05]  /*2180*/  @!P0 BRA `(.L_x_27) ;  /* 0x00000004003c8947 */ /* 0x000fea0003800000 */
[C---:B------:R-:W-:Y:S02]  /*2190*/  FSETP.NEU.FTZ.AND P2, PT, |R0|.reuse, +INF , PT ;  /* 0x7f8000000000780b */ /* 0x040fe40003f5d200 */
[----:B------:R-:W-:Y:S02]  /*21a0*/  FSETP.NEU.FTZ.AND P1, PT, |R27|, +INF , PT ;  /* 0x7f8000001b00780b */ /* 0x000fe40003f3d200 */
[----:B------:R-:W-:-:S11]  /*21b0*/  FSETP.NEU.FTZ.AND P0, PT, |R0|, +INF , PT ;  /* 0x7f8000000000780b */ /* 0x000fd60003f1d200 */
[----:B------:R-:W-:Y:S05]  /*21c0*/  @!P1 BRA !P2, `(.L_x_27) ;  /* 0x00000004002c9947 */ /* 0x000fea0005000000 */
[----:B------:R-:W-:-:S04]  /*21d0*/  LOP3.LUT P2, RZ, R2, 0x7fffffff, RZ, 0xc0, !PT ;  /* 0x7fffffff02ff7812 */ /* 0x000fc8000784c0ff */
[----:B------:R-:W-:-:S13]  /*21e0*/  PLOP3.LUT P1, PT, P1, P2, PT, 0x2f, 0xf2 ;  /* 0x0000000000f2781c */ /* 0x000fda0000f24577 */
[----:B------:R-:W-:Y:S05]  /*21f0*/  @P1 BRA `(.L_x_28) ;  /* 0x0000000400181947 */ /* 0x000fea0003800000 */
[----:B------:R-:W-:-:S04]  /*2200*/  LOP3.LUT P1, RZ, R33, 0x7fffffff, RZ, 0xc0, !PT ;  /* 0x7fffffff21ff7812 */ /* 0x000fc8000782c0ff */
[----:B------:R-:W-:-:S13]  /*2210*/  PLOP3.LUT P0, PT, P0, P1, PT, 0x2f, 0xf2 ;  /* 0x0000000000f2781c */ /* 0x000fda0000702577 */
[----:B------:R-:W-:Y:S05]  /*2220*/  @P0 BRA `(.L_x_29) ;  /* 0x0000000400000947 */ /* 0x000fea0003800000 */
[----:B------:R-:W-:Y:S02]  /*2230*/  ISETP.GE.AND P0, PT, R28, RZ, PT ;  /* 0x000000ff1c00720c */ /* 0x000fe40003f06270 */
[----:B------:R-:W-:-:S11]  /*2240*/  ISETP.GE.AND P1, PT, R30, RZ, PT ;  /* 0x000000ff1e00720c */ /* 0x000fd60003f26270 */
[----:B------:R-:W-:Y:S01]  /*2250*/  @P0 MOV R3, RZ ;  /* 0x000000ff00030202 */ /* 0x000fe20000000f00 */
[----:B------:R-:W-:Y:S02]  /*2260*/  @!P0 IMAD.MOV.U32 R3, RZ, RZ, -0x40 ;  /* 0xffffffc0ff038424 */ /* 0x000fe400078e00ff */
[----:B------:R-:W-:Y:S01]  /*2270*/  @!P0 FFMA R2, R0, 1.84467440737095516160e+19, RZ ;  /* 0x5f80000000028823 */ /* 0x000fe200000000ff */
[----:B------:R-:W-:Y:S02]  /*2280*/  @!P1 FFMA R33, R27, 1.84467440737095516160e+19, RZ ;  /* 0x5f8000001b219823 */ /* 0x000fe400000000ff */
[----:B------:R-:W-:-:S07]  /*2290*/  @!P1 IADD3 R3, PT, PT, R3, 0x40, RZ ;  /* 0x0000004003039810 */ /* 0x000fce0007ffe0ff */
.L_x_25:
[----:B------:R-:W-:Y:S01]  /*22a0*/  LEA R28, R10, 0xc0800000, 0x17 ;  /* 0xc08000000a1c7811 */ /* 0x000fe200078eb8ff */
[----:B------:R-:W-:Y:S01]  /*22b0*/  BSSY.RECONVERGENT B3, `(.L_x_30) ;  /* 0x0000036000037945 */ /* 0x000fe20003800200 */
[----:B------:R-:W-:-:S03]  /*22c0*/  IADD3 R31, PT, PT, R31, -0x7f, RZ ;  /* 0xffffff811f1f7810 */ /* 0x000fc60007ffe0ff */
[----:B------:R-:W-:Y:S02]  /*22d0*/  IMAD.IADD R30, R33, 0x1, -R28 ;  /* 0x00000001211e7824 */ /* 0x000fe400078e0a1c */
[C---:B------:R-:W-:Y:S02]  /*22e0*/  IMAD R2, R31.reuse, -0x800000, R2 ;  /* 0xff8000001f027824 */ /* 0x040fe400078e0202 */
[----:B------:R0:W1:Y:S01]  /*22f0*/  MUFU.RCP R28, R30 ;  /* 0x0000001e001c7308 */ /* 0x0000620000001000 */
[----:B------:R-:W-:Y:S01]  /*2300*/  FADD.FTZ R35, -R30, -RZ ;  /* 0x800000ff1e237221 */ /* 0x000fe20000010100 */
[----:B0-----:R-:W-:-:S05]  /*2310*/  IADD3 R30, PT, PT, R31, 0x7f, -R10 ;  /* 0x0000007f1f1e7810 */ /* 0x001fca0007ffe80a */
[----:B------:R-:W-:Y:S02]  /*2320*/  IMAD.IADD R3, R30, 0x1, R3 ;  /* 0x000000011e037824 */ /* 0x000fe400078e0203 */
[----:B-1----:R-:W-:-:S04]  /*2330*/  FFMA R33, R28, R35, 1 ;  /* 0x3f8000001c217423 */ /* 0x002fc80000000023 */
[----:B------:R-:W-:-:S04]  /*2340*/  FFMA R33, R28, R33, R28 ;  /* 0x000000211c217223 */ /* 0x000fc8000000001c */
[----:B------:R-:W-:-:S04]  /*2350*/  FFMA R28, R2, R33, RZ ;  /* 0x00000021021c7223 */ /* 0x000fc800000000ff */
[----:B------:R-:W-:-:S04]  /*2360*/  FFMA R32, R35, R28, R2 ;  /* 0x0000001c23207223 */ /* 0x000fc80000000002 */
[----:B------:R-:W-:-:S04]  /*2370*/  FFMA R28, R33, R32, R28 ;  /* 0x00000020211c7223 */ /* 0x000fc8000000001c */
[----:B------:R-:W-:-:S04]  /*2380*/  FFMA R35, R35, R28, R2 ;  /* 0x0000001c23237223 */ /* 0x000fc80000000002 */
[----:B------:R-:W-:-:S05]  /*2390*/  FFMA R2, R33, R35, R28 ;  /* 0x0000002321027223 */ /* 0x000fca000000001c */
[----:B------:R-:W-:-:S04]  /*23a0*/  SHF.R.U32.HI R10, RZ, 0x17, R2 ;  /* 0x00000017ff0a7819 */ /* 0x000fc80000011602 */
[----:B------:R-:W-:-:S04]  /*23b0*/  LOP3.LUT R10, R10, 0xff, RZ, 0xc0, !PT ;  /* 0x000000ff0a0a7812 */ /* 0x000fc800078ec0ff */
[----:B------:R-:W-:-:S05]  /*23c0*/  IADD3 R10, PT, PT, R10, R3, RZ ;  /* 0x000000030a0a7210 */ /* 0x000fca0007ffe0ff */
[----:B------:R-:W-:-:S05]  /*23d0*/  VIADD R30, R10, 0xffffffff ;  /* 0xffffffff0a1e7836 */ /* 0x000fca0000000000 */
[----:B------:R-:W-:-:S13]  /*23e0*/  ISETP.GE.U32.AND P0, PT, R30, 0xfe, PT ;  /* 0x000000fe1e00780c */ /* 0x000fda0003f06070 */
[----:B------:R-:W-:Y:S05]  /*23f0*/  @!P0 BRA `(.L_x_31) ;  /* 0x0000000000808947 */ /* 0x000fea0003800000 */
[----:B------:R-:W-:-:S13]  /*2400*/  ISETP.GT.AND P0, PT, R10, 0xfe, PT ;  /* 0x000000fe0a00780c */ /* 0x000fda0003f04270 */
[----:B------:R-:W-:Y:S05]  /*2410*/  @P0 BRA `(.L_x_32) ;  /* 0x00000000006c0947 */ /* 0x000fea0003800000 */
[----:B------:R-:W-:-:S13]  /*2420*/  ISETP.GE.AND P0, PT, R10, 0x1, PT ;  /* 0x000000010a00780c */ /* 0x000fda0003f06270 */
[----:B------:R-:W-:Y:S05]  /*2430*/  @P0 BRA `(.L_x_33) ;  /* 0x0000000000740947 */ /* 0x000fea0003800000 */
[----:B------:R-:W-:Y:S02]  /*2440*/  ISETP.GE.AND P0, PT, R10, -0x18, PT ;  /* 0xffffffe80a00780c */ /* 0x000fe40003f06270 */
[----:B------:R-:W-:-:S11]  /*2450*/  LOP3.LUT R2, R2, 0x80000000, RZ, 0xc0, !PT ;  /* 0x8000000002027812 */ /* 0x000fd600078ec0ff */
[----:B------:R-:W-:Y:S05]  /*2460*/  @!P0 BRA `(.L_x_33) ;  /* 0x0000000000688947 */ /* 0x000fea0003800000 */
[-CC-:B------:R-:W-:Y:S01]  /*2470*/  FFMA.RZ R3, R33, R35.reuse, R28.reuse ;  /* 0x0000002321037223 */ /* 0x180fe2000000c01c */
[C---:B------:R-:W-:Y:S02]  /*2480*/  IADD3 R31, PT, PT, R10.reuse, 0x20, RZ ;  /* 0x000000200a1f7810 */ /* 0x040fe40007ffe0ff */
[C---:B------:R-:W-:Y:S02]  /*2490*/  ISETP.NE.AND P2, PT, R10.reuse, RZ, PT ;  /* 0x000000ff0a00720c */ /* 0x040fe40003f45270 */
[----:B------:R-:W-:Y:S01]  /*24a0*/  LOP3.LUT R30, R3, 0x7fffff, RZ, 0xc0, !PT ;  /* 0x007fffff031e7812 */ /* 0x000fe200078ec0ff */
[CCC-:B------:R-:W-:Y:S01]  /*24b0*/  FFMA.RP R3, R33.reuse, R35.reuse, R28.reuse ;  /* 0x0000002321037223 */ /* 0x1c0fe2000000801c */
[----:B------:R-:W-:Y:S01]  /*24c0*/  FFMA.RM R28, R33, R35, R28 ;  /* 0x00000023211c7223 */ /* 0x000fe2000000401c */
[----:B------:R-:W-:Y:S01]  /*24d0*/  ISETP.NE.AND P1, PT, R10, RZ, PT ;  /* 0x000000ff0a00720c */ /* 0x000fe20003f25270 */
[----:B------:R-:W-:Y:S01]  /*24e0*/  IMAD.MOV R10, RZ, RZ, -R10 ;  /* 0x000000ffff0a7224 */ /* 0x000fe200078e0a0a */
[----:B------:R-:W-:-:S02]  /*24f0*/  LOP3.LUT R30, R30, 0x800000, RZ, 0xfc, !PT ;  /* 0x008000001e1e7812 */ /* 0x000fc400078efcff */
[----:B------:R-:W-:Y:S02]  /*2500*/  FSETP.NEU.FTZ.AND P0, PT, R3, R28, PT ;  /* 0x0000001c0300720b */ /* 0x000fe40003f1d000 */
[----:B------:R-:W-:Y:S02]  /*2510*/  SHF.L.U32 R31, R30, R31, RZ ;  /* 0x0000001f1e1f7219 */ /* 0x000fe400000006ff */
[----:B------:R-:W-:Y:S02]  /*2520*/  SEL R3, R10, RZ, P2 ;  /* 0x000000ff0a037207 */ /* 0x000fe40001000000 */
[----:B------:R-:W-:Y:S02]  /*2530*/  ISETP.NE.AND P1, PT, R31, RZ, P1 ;  /* 0x000000ff1f00720c */ /* 0x000fe40000f25270 */
[----:B------:R-:W-:Y:S02]  /*2540*/  SHF.R.U32.HI R3, RZ, R3, R30 ;  /* 0x00000003ff037219 */ /* 0x000fe4000001161e */
[----:B------:R-:W-:-:S02]  /*2550*/  PLOP3.LUT P0, PT, P0, P1, PT, 0xf8, 0x8f ;  /* 0x00000000008f781c */ /* 0x000fc40000703f70 */
[----:B------:R-:W-:Y:S02]  /*2560*/  SHF.R.U32.HI R31, RZ, 0x1, R3 ;  /* 0x00000001ff1f7819 */ /* 0x000fe40000011603 */
[----:B------:R-:W-:-:S04]  /*2570*/  SEL R10, RZ, 0x1, !P0 ;  /* 0x00000001ff0a7807 */ /* 0x000fc80004000000 */
[----:B------:R-:W-:-:S04]  /*2580*/  LOP3.LUT R10, R10, 0x1, R31, 0xf8, !PT ;  /* 0x000000010a0a7812 */ /* 0x000fc800078ef81f */
[----:B------:R-:W-:-:S04]  /*2590*/  LOP3.LUT R10, R10, R3, RZ, 0xc0, !PT ;  /* 0x000000030a0a7212 */ /* 0x000fc800078ec0ff */
[----:B------:R-:W-:-:S04]  /*25a0*/  IADD3 R31, PT, PT, R31, R10, RZ ;  /* 0x0000000a1f1f7210 */ /* 0x000fc80007ffe0ff */
[----:B------:R-:W-:Y:S01]  /*25b0*/  LOP3.LUT R2, R31, R2, RZ, 0xfc, !PT ;  /* 0x000000021f027212 */ /* 0x000fe200078efcff */
[----:B------:R-:W-:Y:S06]  /*25c0*/  BRA `(.L_x_33) ;  /* 0x0000000000107947 */ /* 0x000fec0003800000 */
.L_x_32:
[----:B------:R-:W-:-:S04]  /*25d0*/  LOP3.LUT R2, R2, 0x80000000, RZ, 0xc0, !PT ;  /* 0x8000000002027812 */ /* 0x000fc800078ec0ff */
[----:B------:R-:W-:Y:S01]  /*25e0*/  LOP3.LUT R2, R2, 0x7f800000, RZ, 0xfc, !PT ;  /* 0x7f80000002027812 */ /* 0x000fe200078efcff */
[----:B------:R-:W-:Y:S06]  /*25f0*/  BRA `(.L_x_33) ;  /* 0x0000000000047947 */ /* 0x000fec0003800000 */
.L_x_31:
[----:B------:R-:W-:-:S07]  /*2600*/  IMAD R2, R3, 0x800000, R2 ;  /* 0x0080000003027824 */ /* 0x000fce00078e0202 */
.L_x_33:
[----:B------:R-:W-:Y:S05]  /*2610*/  BSYNC.RECONVERGENT B3 ;  /* 0x0000000000037941 */ /* 0x000fea0003800200 */
.L_x_30:
[----:B------:R-:W-:Y:S05]  /*2620*/  BRA `(.L_x_34) ;  /* 0x0000000000207947 */ /* 0x000fea0003800000 */
.L_x_29:
[----:B------:R-:W-:-:S04]  /*2630*/  LOP3.LUT R2, R33, 0x80000000, R2, 0x48, !PT ;  /* 0x8000000021027812 */ /* 0x000fc800078e4802 */
[----:B------:R-:W-:Y:S01]  /*2640*/  LOP3.LUT R2, R2, 0x7f800000, RZ, 0xfc, !PT ;  /* 0x7f80000002027812 */ /* 0x000fe200078efcff */
[----:B------:R-:W-:Y:S06]  /*2650*/  BRA `(.L_x_34) ;  /* 0x0000000000147947 */ /* 0x000fec0003800000 */
.L_x_28:
[----:B------:R-:W-:Y:S01]  /*2660*/  LOP3.LUT R2, R33, 0x80000000, R2, 0x48, !PT ;  /* 0x8000000021027812 */ /* 0x000fe200078e4802 */
[----:B------:R-:W-:Y:S06]  /*2670*/  BRA `(.L_x_34) ;  /* 0x00000000000c7947 */ /* 0x000fec0003800000 */
.L_x_27:
[----:B------:R-:W0:Y:S01]  /*2680*/  MUFU.RSQ R2, -QNAN ;  /* 0xffc0000000027908 */ /* 0x000e220000001400 */
[----:B------:R-:W-:Y:S05]  /*2690*/  BRA `(.L_x_34) ;  /* 0x0000000000047947 */ /* 0x000fea0003800000 */
.L_x_26:
[----:B------:R-:W-:-:S07]  /*26a0*/  FADD.FTZ R2, R0, R27 ;  /* 0x0000001b00027221 */ /* 0x000fce0000010000 */
.L_x_34:
[----:B------:R-:W-:Y:S05]  /*26b0*/  BSYNC.RECONVERGENT B2 ;  /* 0x0000000000027941 */ /* 0x000fea0003800200 */
.L_x_24:
[----:B------:R-:W-:Y:S01]  /*26c0*/  HFMA2 R3, -RZ, RZ, 0, 0 ;  /* 0x00000000ff037431 */ /* 0x000fe200000001ff */
[----:B0-----:R-:W-:Y:S01]  /*26d0*/  MOV R10, R2 ;  /* 0x00000002000a7202 */ /* 0x001fe20000000f00 */
[----:B------:R-:W-:-:S04]  /*26e0*/  IMAD.MOV.U32 R2, RZ, RZ, R20 ;  /* 0x000000ffff027224 */ /* 0x000fc800078e0014 */
[----:B------:R-:W-:Y:S05]  /*26f0*/  RET.REL.NODEC R2 `(mcmc) ;  /* 0xffffffd802407950 */ /* 0x000fea0003c3ffff */
.L_x_35:
[----:B------:R-:W-:-:S00]  /*2700*/  BRA `(.L_x_35) ;  /* 0xfffffffc00fc7947 */ /* 0x000fc0000383ffff */
[----:B------:R-:W-:-:S00]  /*2710*/  NOP ;  /* 0x0000000000007918 */ /* 0x000fc00000000000 */
        /* <DEDUP_REMOVED lines=14> */
.L_x_46:


//--------------------- .text.init                --------------------------
	.section	.text.init,"ax",@progbits
	.align	128
        .global         init
        .type           init,@function
        .size           init,(.L_x_48 - init)
        .other          init,@"STO_CUDA_ENTRY STV_DEFAULT"
init:
.text.init:
[----:B------:R-:W-:Y:S08]  /*0000*/  LDC R1, c[0x0][0x37c] ;  /* 0x0000df00ff017b82 */ /* 0x000ff00000000800 */
[----:B------:R-:W0:Y:S01]  /*0010*/  LDC.64 R2, c[0x0][0x380] ;  /* 0x0000e000ff027b82 */ /* 0x000e220000000a00 */
[----:B------:R-:W0:Y:S01]  /*0020*/  LDCU.64 UR4, c[0x0][0x358] ;  /* 0x00006b00ff0477ac */ /* 0x000e220008000a00 */
[----:B------:R-:W1:Y:S06]  /*0030*/  S2R R13, SR_TID.X ;  /* 0x00000000000d7919 */ /* 0x000e6c0000002100 */
[----:B------:R-:W1:Y:S01]  /*0040*/  LDC.64 R4, c[0x0][0x388] ;  /* 0x0000e200ff047b82 */ /* 0x000e620000000a00 */
[----:B0-----:R-:W2:Y:S01]  /*0050*/  LDG.E.64 R2, desc[UR4][R2.64] ;  /* 0x0000000402027981 */ /* 0x001ea2000c1e1b00 */
[----:B------:R-:W-:Y:S01]  /*0060*/  BSSY.RECONVERGENT B0, `(.L_x_36) ;  /* 0x00000e6000007945 */ /* 0x000fe20003800200 */
[C---:B-1----:R-:W-:Y:S01]  /*0070*/  IMAD.WIDE.U32 R4, R13.reuse, 0x30, R4 ;  /* 0x000000300d047825 */ /* 0x042fe200078e0004 */
[----:B------:R-:W-:-:S02]  /*0080*/  ISETP.NE.AND P0, PT, R13, RZ, PT ;  /* 0x000000ff0d00720c */ /* 0x000fc40003f05270 */
[----:B--2---:R-:W-:Y:S02]  /*0090*/  LOP3.LUT R0, R2, 0xaad26b49, RZ, 0x3c, !PT ;  /* 0xaad26b4902007812 */ /* 0x004fe400078e3cff */
[----:B------:R-:W-:-:S03]  /*00a0*/  LOP3.LUT R6, R3, 0xf7dcefdd, RZ, 0x3c, !PT ;  /* 0xf7dcefdd03067812 */ /* 0x000fc600078e3cff */
[----:B------:R-:W-:Y:S02]  /*00b0*/  IMAD R0, R0, 0x4182bed5, RZ ;  /* 0x4182bed500007824 */ /* 0x000fe400078e02ff */
[----:B------:R-:W-:Y:S02]  /*00c0*/  IMAD R7, R6, -0x658354e5, RZ ;  /* 0x9a7cab1b06077824 */ /* 0x000fe400078e02ff */
[C---:B------:R-:W-:Y:S01]  /*00d0*/  VIADD R9, R0.reuse, 0x75bcd15 ;  /* 0x075bcd1500097836 */ /* 0x040fe20000000000 */
[C---:B------:R-:W-:Y:S01]  /*00e0*/  LOP3.LUT R10, R0.reuse, 0x159a55e5, RZ, 0x3c, !PT ;  /* 0x159a55e5000a7812 */ /* 0x040fe200078e3cff */
[C---:B------:R-:W-:Y:S01]  /*00f0*/  VIADD R3, R0.reuse, 0x583f19 ;  /* 0x00583f1900037836 */ /* 0x040fe20000000000 */
[----:B------:R-:W-:Y:S01]  /*0100*/  IADD3 R8, PT, PT, R0, 0x64f0c9, R7 ;  /* 0x0064f0c900087810 */ /* 0x000fe20007ffe007 */
[C---:B------:R-:W-:Y:S01]  /*0110*/  VIADD R11, R7.reuse, 0x1f123bb5 ;  /* 0x1f123bb5070b7836 */ /* 0x040fe20000000000 */
[----:B------:R-:W-:-:S03]  /*0120*/  LOP3.LUT R2, R7, 0x5491333, RZ, 0x3c, !PT ;  /* 0x0549133307027812 */ /* 0x000fc600078e3cff */
[----:B------:R0:W-:Y:S04]  /*0130*/  STG.E.64 desc[UR4][R4.64], R8 ;  /* 0x0000000804007986 */ /* 0x0001e8000c101b04 */
[----:B------:R0:W-:Y:S04]  /*0140*/  STG.E.64 desc[UR4][R4.64+0x8], R10 ;  /* 0x0000080a04007986 */ /* 0x0001e8000c101b04 */
[----:B------:R0:W-:Y:S01]  /*0150*/  STG.E.64 desc[UR4][R4.64+0x10], R2 ;  /* 0x0000100204007986 */ /* 0x0001e2000c101b04 */
[----:B------:R-:W-:Y:S05]  /*0160*/  @!P0 BRA `(.L_x_37) ;  /* 0x0000000c00548947 */ /* 0x000fea0003800000 */
[----:B------:R-:W-:Y:S01]  /*0170*/  IMAD.MOV.U32 R0, RZ, RZ, R13 ;  /* 0x000000ffff007224 */ /* 0x000fe200078e000d */
[----:B0-----:R-:W-:-:S07]  /*0180*/  CS2R R10, SRZ ;  /* 0x00000000000a7805 */ /* 0x001fce000001ff00 */
.L_x_43:
[----:B0-----:R-:W-:Y:S01]  /*0190*/  LOP3.LUT R2, R0, 0x3, RZ, 0xc0, !PT ;  /* 0x0000000300027812 */ /* 0x001fe200078ec0ff */
[----:B------:R-:W-:Y:S03]  /*01a0*/  BSSY.RECONVERGENT B1, `(.L_x_38) ;  /* 0x00000cb000017945 */ /* 0x000fe60003800200 */
[----:B------:R-:W-:-:S04]  /*01b0*/  ISETP.NE.U32.AND P0, PT, R2, RZ, PT ;  /* 0x000000ff0200720c */ /* 0x000fc80003f05070 */
[----:B------:R-:W-:-:S13]  /*01c0*/  ISETP.NE.AND.EX P0, PT, RZ, RZ, PT, P0 ;  /* 0x000000ffff00720c */ /* 0x000fda0003f05300 */
[----:B------:R-:W-:Y:S05]  /*01d0*/  @!P0 BRA `(.L_x_39) ;  /* 0x0000000c001c8947 */ /* 0x000fea0003800000 */
[----:B------:R-:W0:Y:S01]  /*01e0*/  LDC.64 R6, c[0x4][0x10] ;  /* 0x01000400ff067b82 */ /* 0x000e220000000a00 */
[----:B------:R-:W-:Y:S02]  /*01f0*/  IMAD.MOV.U32 R12, RZ, RZ, RZ ;  /* 0x000000ffff0c7224 */ /* 0x000fe400078e00ff */
[----:B0-----:R-:W-:-:S07]  /*0200*/  IMAD.WIDE.U32 R6, R10, 0xc80, R6 ;  /* 0x00000c800a067825 */ /* 0x001fce00078e0006 */
.L_x_42:
[----:B0-----:R-:W-:Y:S01]  /*0210*/  IMAD.MOV.U32 R13, RZ, RZ, RZ ;  /* 0x000000ffff0d7224 */ /* 0x001fe200078e00ff */
[----:B------:R-:W-:Y:S01]  /*0220*/  CS2R R2, SRZ ;  /* 0x0000000000027805 */ /* 0x000fe2000001ff00 */
[----:B------:R-:W-:Y:S01]  /*0230*/  IMAD.MOV.U32 R15, RZ, RZ, RZ ;  /* 0x000000ffff0f7224 */ /* 0x000fe200078e00ff */
[----:B------:R-:W-:-:S07]  /*0240*/  CS2R R4, SRZ ;  /* 0x0000000000047805 */ /* 0x000fce000001ff00 */
.L_x_41:
[----:B------:R-:W0:Y:S01]  /*0250*/  S2R R14, SR_TID.X ;  /* 0x00000000000e7919 */ /* 0x000e220000002100 */
[----:B------:R-:W0:Y:S02]  /*0260*/  LDC.64 R8, c[0x0][0x388] ;  /* 0x0000e200ff087b82 */ /* 0x000e240000000a00 */
[----:B0-----:R-:W-:-:S04]  /*0270*/  IMAD.WIDE.U32 R8, R14, 0x30, R8 ;  /* 0x000000300e087825 */ /* 0x001fc800078e0008 */
[----:B------:R-:W-:-:S05]  /*0280*/  IMAD.WIDE.U32 R8, R15, 0x4, R8 ;  /* 0x000000040f087825 */ /* 0x000fca00078e0008 */
[----:B------:R0:W5:Y:S01]  /*0290*/  LDG.E R16, desc[UR4][R8.64+0x4] ;  /* 0x0000040408107981 */ /* 0x000162000c1e1900 */
[----:B------:R-:W-:-:S07]  /*02a0*/  IMAD.MOV.U32 R17, RZ, RZ, RZ ;  /* 0x000000ffff117224 */ /* 0x000fce00078e00ff */
.L_x_40:
[----:B-----5:R-:W-:Y:S01]  /*02b0*/  SHF.R.U32.HI R24, RZ, R17, R16 ;  /* 0x00000011ff187219 */ /* 0x020fe20000011610 */
[----:B0-----:R-:W-:-:S03]  /*02c0*/  IMAD.SHL.U32 R8, R15, 0x20, RZ ;  /* 0x000000200f087824 */ /* 0x001fc600078e00ff */
[----:B------:R-:W-:Y:S01]  /*02d0*/  LOP3.LUT R9, R24, 0x1, RZ, 0xc0, !PT ;  /* 0x0000000118097812 */ /* 0x000fe200078ec0ff */
[----:B------:R-:W-:-:S03]  /*02e0*/  IMAD.IADD R8, R8, 0x1, R17 ;  /* 0x0000000108087824 */ /* 0x000fc600078e0211 */
[----:B------:R-:W-:Y:S01]  /*02f0*/  ISETP.NE.U32.AND P0, PT, R9, 0x1, PT ;  /* 0x000000010900780c */ /* 0x000fe20003f05070 */
[----:B------:R-:W-:-:S03]  /*0300*/  IMAD R9, R8, 0x5, RZ ;  /* 0x0000000508097824 */ /* 0x000fc600078e02ff */
[----:B------:R-:W-:Y:S01]  /*0310*/  R2P PR, R24, 0x7e ;  /* 0x0000007e18007804 */ /* 0x000fe20000000000 */
[----:B------:R-:W-:-:S08]  /*0320*/  IMAD.WIDE.U32 R8, R9, 0x4, R6 ;  /* 0x0000000409087825 */ /* 0x000fd000078e0006 */
[----:B------:R-:W2:Y:S04]  /*0330*/  @!P0 LDG.E R18, desc[UR4][R8.64] ;  /* 0x0000000408128981 */ /* 0x000ea8000c1e1900 */
[----:B------:R-:W3:Y:S04]  /*0340*/  @P1 LDG.E R22, desc[UR4][R8.64+0x14] ;  /* 0x0000140408161981 */ /* 0x000ee8000c1e1900 */
[----:B------:R-:W4:Y:S04]  /*0350*/  @!P0 LDG.E R20, desc[UR4][R8.64+0x10] ;  /* 0x0000100408148981 */ /* 0x000f28000c1e1900 */
[----:B------:R-:W4:Y:S04]  /*0360*/  @P2 LDG.E R28, desc[UR4][R8.64+0x28] ;  /* 0x00002804081c2981 */ /* 0x000f28000c1e1900 */
[----:B------:R-:W4:Y:S04]  /*0370*/  @P1 LDG.E R26, desc[UR4][R8.64+0x24] ;  /* 0x00002404081a1981 */ /* 0x000f28000c1e1900 */
[----:B------:R-:W4:Y:S04]  /*0380*/  @P3 LDG.E R21, desc[UR4][R8.64+0x3c] ;  /* 0x00003c0408153981 */ /* 0x000f28000c1e1900 */
[----:B------:R-:W4:Y:S04]  /*0390*/  @P2 LDG.E R19, desc[UR4][R8.64+0x38] ;  /* 0x0000380408132981 */ /* 0x000f28000c1e1900 */
[----:B------:R-:W4:Y:S04]  /*03a0*/  @P4 LDG.E R23, desc[UR4][R8.64+0x50] ;  /* 0x0000500408174981 */ /* 0x000f28000c1e1900 */
[----:B------:R-:W4:Y:S01]  /*03b0*/  @P1 LDG.E R25, desc[UR4][R8.64+0x20] ;  /* 0x0000200408191981 */ /* 0x000f22000c1e1900 */
[----:B--2---:R-:W-:-:S03]  /*03c0*/  @!P0 LOP3.LUT R13, R13, R18, RZ, 0x3c, !PT ;  /* 0x000000120d0d8212 */ /* 0x004fc600078e3cff */
[----:B------:R-:W2:Y:S01]  /*03d0*/  @!P0 LDG.E R18, desc[UR4][R8.64+0x8] ;  /* 0x0000080408128981 */ /* 0x000ea2000c1e1900 */
[----:B---3--:R-:W-:-:S03]  /*03e0*/  @P1 LOP3.LUT R13, R13, R22, RZ, 0x3c, !PT ;  /* 0x000000160d0d1212 */ /* 0x008fc600078e3cff */
[----:B------:R-:W3:Y:S01]  /*03f0*/  @P3 LDG.E R22, desc[UR4][R8.64+0x4c] ;  /* 0x00004c0408163981 */ /* 0x000ee2000c1e1900 */
[----:B----4-:R-:W-:-:S03]  /*0400*/  @!P0 LOP3.LUT R3, R3, R20, RZ, 0x3c, !PT ;  /* 0x0000001403038212 */ /* 0x010fc600078e3cff */
[----:B------:R-:W4:Y:S01]  /*0410*/  @P1 LDG.E R20, desc[UR4][R8.64+0x1c] ;  /* 0x00001c0408141981 */ /* 0x000f22000c1e1900 */
[----:B------:R-:W-:Y:S02]  /*0420*/  @P2 LOP3.LUT R13, R13, R28, RZ, 0x3c, !PT ;  /* 0x0000001c0d0d2212 */ /* 0x000fe400078e3cff */
[----:B------:R-:W-:Y:S02]  /*0430*/  @P1 LOP3.LUT R3, R3, R26, RZ, 0x3c, !PT ;  /* 0x0000001a03031212 */ /* 0x000fe400078e3cff */
[----:B------:R-:W4:Y:S01]  /*0440*/  @P5 LDG.E R26, desc[UR4][R8.64+0x64] ;  /* 0x00006404081a5981 */ /* 0x000f22000c1e1900 */
[----:B------:R-:W-:-:S03]  /*0450*/  @P3 LOP3.LUT R13, R13, R21, RZ, 0x3c, !PT ;  /* 0x000000150d0d3212 */ /* 0x000fc600078e3cff */
[----:B------:R-:W4:Y:S01]  /*0460*/  @!P0 LDG.E R21, desc[UR4][R8.64+0xc] ;  /* 0x00000c0408158981 */ /* 0x000f22000c1e1900 */
[----:B------:R-:W-:-:S03]  /*0470*/  @P2 LOP3.LUT R3, R3, R19, RZ, 0x3c, !PT ;  /* 0x0000001303032212 */ /* 0x000fc600078e3cff */
[----:B------:R-:W4:Y:S01]  /*0480*/  @!P0 LDG.E R19, desc[UR4][R8.64+0x4] ;  /* 0x0000040408138981 */ /* 0x000f22000c1e1900 */
[----:B------:R-:W-:-:S03]  /*0490*/  @P4 LOP3.LUT R13, R13, R23, RZ, 0x3c, !PT ;  /* 0x000000170d0d4212 */ /* 0x000fc600078e3cff */
[----:B------:R-:W4:Y:S01]  /*04a0*/  @P1 LDG.E R23, desc[UR4][R8.64+0x18] ;  /* 0x0000180408171981 */ /* 0x000f22000c1e1900 */
[----:B--2---:R-:W-:-:S03]  /*04b0*/  @!P0 LOP3.LUT R5, R5, R18, RZ, 0x3c, !PT ;  /* 0x0000001205058212 */ /* 0x004fc600078e3cff */
[----:B------:R-:W2:Y:S01]  /*04c0*/  @P2 LDG.E R18, desc[UR4][R8.64+0x30] ;  /* 0x0000300408122981 */ /* 0x000ea2000c1e1900 */
[----:B---3--:R-:W-:-:S03]  /*04d0*/  @P3 LOP3.LUT R3, R3, R22, RZ, 0x3c, !PT ;  /* 0x0000001603033212 */ /* 0x008fc600078e3cff */
[----:B------:R-:W3:Y:S01]  /*04e0*/  @P4 LDG.E R22, desc[UR4][R8.64+0x60] ;  /* 0x0000600408164981 */ /* 0x000ee2000c1e1900 */
[----:B----4-:R-:W-:-:S03]  /*04f0*/  @P1 LOP3.LUT R5, R5, R20, RZ, 0x3c, !PT ;  /* 0x0000001405051212 */ /* 0x010fc600078e3cff */
[----:B------:R-:W4:Y:S01]  /*0500*/  @P3 LDG.E R20, desc[UR4][R8.64+0x44] ;  /* 0x0000440408143981 */ /* 0x000f22000c1e1900 */
[----:B------:R-:W-:-:S03]  /*0510*/  @P5 LOP3.LUT R13, R13, R26, RZ, 0x3c, !PT ;  /* 0x0000001a0d0d5212 */ /* 0x000fc600078e3cff */
[----:B------:R-:W4:Y:S01]  /*0520*/  @P6 LDG.E R26, desc[UR4][R8.64+0x78] ;  /* 0x00007804081a6981 */ /* 0x000f22000c1e1900 */
[----:B------:R-:W-:-:S03]  /*0530*/  @!P0 LOP3.LUT R2, R2, R21, RZ, 0x3c, !PT ;  /* 0x0000001502028212 */ /* 0x000fc600078e3cff */
[----:B------:R-:W4:Y:S01]  /*0540*/  @P2 LDG.E R21, desc[UR4][R8.64+0x34] ;  /* 0x0000340408152981 */ /* 0x000f22000c1e1900 */
[----:B------:R-:W-:-:S03]  /*0550*/  @!P0 LOP3.LUT R4, R4, R19, RZ, 0x3c, !PT ;  /* 0x0000001304048212 */ /* 0x000fc600078e3cff */
[----:B------:R-:W4:Y:S01]  /*0560*/  @P2 LDG.E R19, desc[UR4][R8.64+0x2c] ;  /* 0x00002c0408132981 */ /* 0x000f22000c1e1900 */
[----:B------:R-:W-:Y:S02]  /*0570*/  @P1 LOP3.LUT R2, R2, R25, RZ, 0x3c, !PT ;  /* 0x0000001902021212 */ /* 0x000fe400078e3cff */
[----:B------:R-:W-:Y:S01]  /*0580*/  @P1 LOP3.LUT R4, R4, R23, RZ, 0x3c, !PT ;  /* 0x0000001704041212 */ /* 0x000fe200078e3cff */
[----:B------:R-:W4:Y:S04]  /*0590*/  @P3 LDG.E R25, desc[UR4][R8.64+0x48] ;  /* 0x0000480408193981 */ /* 0x000f28000c1e1900 */
[----:B------:R-:W4:Y:S01]  /*05a0*/  @P3 LDG.E R23, desc[UR4][R8.64+0x40] ;  /* 0x0000400408173981 */ /* 0x000f22000c1e1900 */
[----:B------:R-:W-:Y:S02]  /*05b0*/  LOP3.LUT P0, RZ, R24, 0x80, RZ, 0xc0, !PT ;  /* 0x0000008018ff7812 */ /* 0x000fe4000780c0ff */
[----:B--2---:R-:W-:-:S02]  /*05c0*/  @P2 LOP3.LUT R5, R5, R18, RZ, 0x3c, !PT ;  /* 0x0000001205052212 */ /* 0x004fc400078e3cff */
[----:B------:R-:W2:Y:S01]  /*05d0*/  @P4 LDG.E R18, desc[UR4][R8.64+0x58] ;  /* 0x0000580408124981 */ /* 0x000ea2000c1e1900 */
[----:B---3--:R-:W-:-:S03]  /*05e0*/  @P4 LOP3.LUT R3, R3, R22, RZ, 0x3c, !PT ;  /* 0x0000001603034212 */ /* 0x008fc600078e3cff */
[----:B------:R-:W3:Y:S01]  /*05f0*/  @P5 LDG.E R22, desc[UR4][R8.64+0x74] ;  /* 0x0000740408165981 */ /* 0x000ee2000c1e1900 */
[----:B----4-:R-:W-:-:S03]  /*0600*/  @P3 LOP3.LUT R5, R5, R20, RZ, 0x3c, !PT ;  /* 0x0000001405053212 */ /* 0x010fc600078e3cff */
[----:B------:R-:W4:Y:S01]  /*0610*/  @P5 LDG.E R20, desc[UR4][R8.64+0x6c] ;  /* 0x00006c0408145981 */ /* 0x000f22000c1e1900 */
[----:B------:R-:W-:-:S03]  /*0620*/  @P6 LOP3.LUT R13, R13, R26, RZ, 0x3c, !PT ;  /* 0x0000001a0d0d6212 */ /* 0x000fc600078e3cff */
        /* <DEDUP_REMOVED lines=9> */
[----:B--2---:R-:W-:-:S03]  /*06c0*/  @P4 LOP3.LUT R5, R5, R18, RZ, 0x3c, !PT ;  /* 0x0000001205054212 */ /* 0x004fc600078e3cff */
        /* <DEDUP_REMOVED lines=15> */
[----:B--2---:R-:W-:-:S04]  /*07c0*/  @P6 LOP3.LUT R5, R5, R18, RZ, 0x3c, !PT ;  /* 0x0000001205056212 */ /* 0x004fc800078e3cff */
[----:B---3--:R-:W-:Y:S02]  /*07d0*/  @P0 LOP3.LUT R5, R5, R22, RZ, 0x3c, !PT ;  /* 0x0000001605050212 */ /* 0x008fe400078e3cff */
[----:B----4-:R-:W-:-:S04]  /*07e0*/  @P6 LOP3.LUT R3, R3, R20, RZ, 0x3c, !PT ;  /* 0x0000001403036212 */ /* 0x010fc800078e3cff */
[----:B------:R-:W-:Y:S02]  /*07f0*/  @P0 LOP3.LUT R3, R3, R26, RZ, 0x3c, !PT ;  /* 0x0000001a03030212 */ /* 0x000fe400078e3cff */
[----:B------:R-:W-:Y:S02]  /*0800*/  @P6 LOP3.LUT R2, R2, R21, RZ, 0x3c, !PT ;  /* 0x0000001502026212 */ /* 0x000fe400078e3cff */
[----:B------:R-:W-:Y:S02]  /*0810*/  @P6 LOP3.LUT R4, R4, R19, RZ, 0x3c, !PT ;  /* 0x0000001304046212 */ /* 0x000fe400078e3cff */
[----:B------:R-:W-:Y:S02]  /*0820*/  @P0 LOP3.LUT R2, R2, R25, RZ, 0x3c, !PT ;  /* 0x0000001902020212 */ /* 0x000fe400078e3cff */
[----:B------:R-:W-:Y:S02]  /*0830*/  @P0 LOP3.LUT R4, R4, R23, RZ, 0x3c, !PT ;  /* 0x0000001704040212 */ /* 0x000fe400078e3cff */
[----:B------:R-:W-:-:S13]  /*0840*/  R2P PR, R24.B1, 0x7f ;  /* 0x0000007f18007804 */ /* 0x000fda0000001000 */
[----:B------:R-:W2:Y:S04]  /*0850*/  @P0 LDG.E R18, desc[UR4][R8.64+0xa0] ;  /* 0x0000a00408120981 */ /* 0x000ea8000c1e1900 */
[----:B------:R-:W3:Y:S04]  /*0860*/  @P1 LDG.E R20, desc[UR4][R8.64+0xb4] ;  /* 0x0000b40408141981 */ /* 0x000ee8000c1e1900 */
[----:B------:R-:W4:Y:S04]  /*0870*/  @P2 LDG.E R26, desc[UR4][R8.64+0xc8] ;  /* 0x0000c804081a2981 */ /* 0x000f28000c1e1900 */
[----:B------:R-:W4:Y:S04]  /*0880*/  @P3 LDG.E R28, desc[UR4][R8.64+0xdc] ;  /* 0x0000dc04081c3981 */ /* 0x000f28000c1e1900 */
[----:B------:R-:W4:Y:S04]  /*0890*/  @P0 LDG.E R19, desc[UR4][R8.64+0xa4] ;  /* 0x0000a40408130981 */ /* 0x000f28000c1e1900 */
[----:B------:R-:W4:Y:S04]  /*08a0*/  @P0 LDG.E R22, desc[UR4][R8.64+0xb0] ;  /* 0x0000b00408160981 */ /* 0x000f28000c1e1900 */
[----:B------:R-:W4:Y:S04]  /*08b0*/  @P4 LDG.E R25, desc[UR4][R8.64+0xf0] ;  /* 0x0000f00408194981 */ /* 0x000f28000c1e1900 */
[----:B------:R-:W4:Y:S04]  /*08c0*/  @P0 LDG.E R21, desc[UR4][R8.64+0xac] ;  /* 0x0000ac0408150981 */ /* 0x000f28000c1e1900 */
[----:B------:R-:W4:Y:S01]  /*08d0*/  @P1 LDG.E R23, desc[UR4][R8.64+0xb8] ;  /* 0x0000b80408171981 */ /* 0x000f22000c1e1900 */
[----:B--2---:R-:W-:-:S03]  /*08e0*/  @P0 LOP3.LUT R13, R13, R18, RZ, 0x3c, !PT ;  /* 0x000000120d0d0212 */ /* 0x004fc600078e3cff */
[----:B------:R-:W2:Y:S01]  /*08f0*/  @P1 LDG.E R18, desc[UR4][R8.64+0xbc] ;  /* 0x0000bc0408121981 */ /* 0x000ea2000c1e1900 */
[----:B---3--:R-:W-:-:S03]  /*0900*/  @P1 LOP3.LUT R13, R13, R20, RZ, 0x3c, !PT ;  /* 0x000000140d0d1212 */ /* 0x008fc600078e3cff */
[----:B------:R-:W3:Y:S01]  /*0910*/  @P0 LDG.E R20, desc[UR4][R8.64+0xa8] ;  /* 0x0000a80408140981 */ /* 0x000ee2000c1e1900 */
[----:B----4-:R-:W-:-:S03]  /*0920*/  @P2 LOP3.LUT R13, R13, R26, RZ, 0x3c, !PT ;  /* 0x0000001a0d0d2212 */ /* 0x010fc600078e3cff */
[----:B------:R-:W4:Y:S01]  /*0930*/  @P5 LDG.E R26, desc[UR4][R8.64+0x104] ;  /* 0x00010404081a5981 */ /* 0x000f22000c1e1900 */
[----:B------:R-:W-:Y:S02]  /*0940*/  @P3 LOP3.LUT R13, R13, R28, RZ, 0x3c, !PT ;  /* 0x0000001c0d0d3212 */ /* 0x000fe400078e3cff */
[----:B------:R-:W-:Y:S02]  /*0950*/  @P0 LOP3.LUT R4, R4, R19, RZ, 0x3c, !PT ;  /* 0x0000001304040212 */ /* 0x000fe400078e3cff */
        /* <DEDUP_REMOVED lines=9> */
[----:B---3--:R-:W-:-:S03]  /*09f0*/  @P0 LOP3.LUT R5, R5, R20, RZ, 0x3c, !PT ;  /* 0x0000001405050212 */ /* 0x008fc600078e3cff */
[----:B------:R-:W3:Y:S01]  /*0a00*/  @P1 LDG.E R20, desc[UR4][R8.64+0xc4] ;  /* 0x0000c40408141981 */ /* 0x000ee2000c1e1900 */
[----:B--2---:R-:W-:-:S03]  /*0a10*/  @P1 LOP3.LUT R5, R5, R18, RZ, 0x3c, !PT ;  /* 0x0000001205051212 */ /* 0x004fc600078e3cff */
[----:B------:R-:W2:Y:S01]  /*0a20*/  @P3 LDG.E R18, desc[UR4][R8.64+0xe4] ;  /* 0x0000e40408123981 */ /* 0x000ea2000c1e1900 */
[----:B------:R-:W-:Y:S02]  /*0a30*/  LOP3.LUT P0, RZ, R24, 0x8000, RZ, 0xc0, !PT ;  /* 0x0000800018ff7812 */ /* 0x000fe4000780c0ff */
[----:B----4-:R-:W-:Y:S01]  /*0a40*/  @P5 LOP3.LUT R13, R13, R26, RZ, 0x3c, !PT ;  /* 0x0000001a0d0d5212 */ /* 0x010fe200078e3cff */
[----:B------:R-:W4:Y:S04]  /*0a50*/  @P2 LDG.E R24, desc[UR4][R8.64+0xd8] ;  /* 0x0000d80408182981 */ /* 0x000f28000c1e1900 */
[----:B------:R-:W4:Y:S01]  /*0a60*/  @P6 LDG.E R26, desc[UR4][R8.64+0x118] ;  /* 0x00011804081a6981 */ /* 0x000f22000c1e1900 */
[----:B------:R-:W-:Y:S02]  /*0a70*/  @P1 LOP3.LUT R2, R2, R19, RZ, 0x3c, !PT ;  /* 0x0000001302021212 */ /* 0x000fe400078e3cff */
[----:B------:R-:W-:Y:S01]  /*0a80*/  @P2 LOP3.LUT R5, R5, R22, RZ, 0x3c, !PT ;  /* 0x0000001605052212 */ /* 0x000fe200078e3cff */
[----:B------:R-:W4:Y:S04]  /*0a90*/  @P3 LDG.E R19, desc[UR4][R8.64+0xe8] ;  /* 0x0000e80408133981 */ /* 0x000f28000c1e1900 */
[----:B------:R-:W4:Y:S01]  /*0aa0*/  @P4 LDG.E R22, desc[UR4][R8.64+0xf8] ;  /* 0x0000f80408164981 */ /* 0x000f22000c1e1900 */
[----:B------:R-:W-:-:S03]  /*0ab0*/  @P2 LOP3.LUT R4, R4, R21, RZ, 0x3c, !PT ;  /* 0x0000001504042212 */ /* 0x000fc600078e3cff */
[----:B------:R-:W4:Y:S01]  /*0ac0*/  @P4 LDG.E R21, desc[UR4][R8.64+0xf4] ;  /* 0x0000f40408154981 */ /* 0x000f22000c1e1900 */
[----:B------:R-:W-:-:S03]  /*0ad0*/  @P2 LOP3.LUT R2, R2, R23, RZ, 0x3c, !PT ;  /* 0x0000001702022212 */ /* 0x000fc600078e3cff */
[----:B------:R-:W4:Y:S01]  /*0ae0*/  @P4 LDG.E R23, desc[UR4][R8.64+0xfc] ;  /* 0x0000fc0408174981 */ /* 0x000f22000c1e1900 */
[----:B------:R-:W-:-:S03]  /*0af0*/  @P3 LOP3.LUT R4, R4, R25, RZ, 0x3c, !PT ;  /* 0x0000001904043212 */ /* 0x000fc600078e3cff */
[----:B------:R-:W4:Y:S04]  /*0b00*/  @P5 LDG.E R25, desc[UR4][R8.64+0x108] ;  /* 0x0001080408195981 */ /* 0x000f28000c1e1900 */
[----:B------:R-:W4:Y:S01]  /*0b10*/  @P0 LDG.E R27, desc[UR4][R8.64+0x138] ;  /* 0x00013804081b0981 */ /* 0x000f22000c1e1900 */
[----:B---3--:R-:W-:-:S03]  /*0b20*/  @P1 LOP3.LUT R3, R3, R20, RZ, 0x3c, !PT ;  /* 0x0000001403031212 */ /* 0x008fc600078e3cff */
[----:B------:R-:W3:Y:S01]  /*0b30*/  @P3 LDG.E R20, desc[UR4][R8.64+0xec] ;  /* 0x0000ec0408143981 */ /* 0x000ee2000c1e1900 */
[----:B--2---:R-:W-:-:S03]  /*0b40*/  @P3 LOP3.LUT R5, R5, R18, RZ, 0x3c, !PT ;  /* 0x0000001205053212 */ /* 0x004fc600078e3cff */
[----:B------:R-:W2:Y:S01]  /*0b50*/  @P5 LDG.E R18, desc[UR4][R8.64+0x10c] ;  /* 0x00010c0408125981 */ /* 0x000ea2000c1e1900 */
        /* <DEDUP_REMOVED lines=22> */
[----:B------:R-:W-:-:S05]  /*0cc0*/  VIADD R17, R17, 0x10 ;  /* 0x0000001011117836 */ /* 0x000fca0000000000 */
[----:B------:R-:W-:Y:S02]  /*0cd0*/  ISETP.NE.AND P1, PT, R17, 0x20, PT ;  /* 0x000000201100780c */ /* 0x000fe40003f25270 */
[----:B------:R-:W-:Y:S02]  /*0ce0*/  @P5 LOP3.LUT R2, R2, R19, RZ, 0x3c, !PT ;  /* 0x0000001302025212 */ /* 0x000fe400078e3cff */
[----:B------:R-:W-:Y:S02]  /*0cf0*/  @P6 LOP3.LUT R4, R4, R21, RZ, 0x3c, !PT ;  /* 0x0000001504046212 */ /* 0x000fe400078e3cff */
[----:B------:R-:W-:Y:S02]  /*0d00*/  @P6 LOP3.LUT R5, R5, R22, RZ, 0x3c, !PT ;  /* 0x0000001605056212 */ /* 0x000fe400078e3cff */
[----:B------:R-:W-:Y:S02]  /*0d10*/  @P6 LOP3.LUT R2, R2, R23, RZ, 0x3c, !PT ;  /* 0x0000001702026212 */ /* 0x000fe400078e3cff */
[----:B------:R-:W-:-:S02]  /*0d20*/  @P0 LOP3.LUT R4, R4, R25, RZ, 0x3c, !PT ;  /* 0x0000001904040212 */ /* 0x000fc400078e3cff */
[----:B------:R-:W-:Y:S02]  /*0d30*/  @P0 LOP3.LUT R2, R2, R27, RZ, 0x3c, !PT ;  /* 0x0000001b02020212 */ /* 0x000fe400078e3cff */
[----:B---3--:R-:W-:-:S04]  /*0d40*/  @P5 LOP3.LUT R3, R3, R20, RZ, 0x3c, !PT ;  /* 0x0000001403035212 */ /* 0x008fc800078e3cff */
[----:B--2---:R-:W-:Y:S02]  /*0d50*/  @P6 LOP3.LUT R3, R3, R18, RZ, 0x3c, !PT ;  /* 0x0000001203036212 */ /* 0x004fe400078e3cff */
[----:B----4-:R-:W-:Y:S02]  /*0d60*/  @P0 LOP3.LUT R5, R5, R24, RZ, 0x3c, !PT ;  /* 0x0000001805050212 */ /* 0x010fe400078e3cff */
[----:B------:R-:W-:Y:S01]  /*0d70*/  @P0 LOP3.LUT R3, R3, R26, RZ, 0x3c, !PT ;  /* 0x0000001a03030212 */ /* 0x000fe200078e3cff */
[----:B------:R-:W-:Y:S06]  /*0d80*/  @P1 BRA `(.L_x_40) ;  /* 0xfffffff400481947 */ /* 0x000fec000383ffff */
[----:B------:R-:W-:-:S05]  /*0d90*/  VIADD R15, R15, 0x1 ;  /* 0x000000010f0f7836 */ /* 0x000fca0000000000 */
[----:B------:R-:W-:-:S13]  /*0da0*/  ISETP.NE.AND P0, PT, R15, 0x5, PT ;  /* 0x000000050f00780c */ /* 0x000fda0003f05270 */
[----:B------:R-:W-:Y:S05]  /*0db0*/  @P0 BRA `(.L_x_41) ;  /* 0xfffffff400240947 */ /* 0x000fea000383ffff */
[----:B------:R-:W0:Y:S01]  /*0dc0*/  LDC.64 R8, c[0x0][0x388] ;  /* 0x0000e200ff087b82 */ /* 0x000e220000000a00 */
[----:B------:R-:W-:Y:S01]  /*0dd0*/  VIADD R12, R12, 0x1 ;  /* 0x000000010c0c7836 */ /* 0x000fe20000000000 */
[----:B------:R-:W-:-:S04]  /*0de0*/  LOP3.LUT R15, R0, 0x3, RZ, 0xc0, !PT ;  /* 0x00000003000f7812 */ /* 0x000fc800078ec0ff */
[----:B------:R-:W-:Y:S01]  /*0df0*/  ISETP.GE.U32.AND P0, PT, R12, R15, PT ;  /* 0x0000000f0c00720c */ /* 0x000fe20003f06070 */
[----:B0-----:R-:W-:-:S05]  /*0e00*/  IMAD.WIDE.U32 R8, R14, 0x30, R8 ;  /* 0x000000300e087825 */ /* 0x001fca00078e0008 */
[----:B------:R0:W-:Y:S04]  /*0e10*/  STG.E.64 desc[UR4][R8.64+0x8], R4 ;  /* 0x0000080408007986 */ /* 0x0001e8000c101b04 */
[----:B------:R0:W-:Y:S04]  /*0e20*/  STG.E.64 desc[UR4][R8.64+0x10], R2 ;  /* 0x0000100208007986 */ /* 0x0001e8000c101b04 */
[----:B------:R0:W-:Y:S01]  /*0e30*/  STG.E desc[UR4][R8.64+0x4], R13 ;  /* 0x0000040d08007986 */ /* 0x0001e2000c101904 */
[----:B------:R-:W-:Y:S05]  /*0e40*/  @!P0 BRA `(.L_x_42) ;  /* 0xfffffff000f08947 */ /* 0x000fea000383ffff */
.L_x_39:
[----:B------:R-:W-:Y:S05]  /*0e50*/  BSYNC.RECONVERGENT B1 ;  /* 0x0000000000017941 */ /* 0x000fea0003800200 */
.L_x_38:
[----:B------:R-:W-:Y:S01]  /*0e60*/  ISETP.GT.U32.AND P0, PT, R0, 0x3, PT ;  /* 0x000000030000780c */ /* 0x000fe20003f04070 */
[----:B------:R-:W-:Y:S01]  /*0e70*/  VIADD R10, R10, 0x1 ;  /* 0x000000010a0a7836 */ /* 0x000fe20000000000 */
[--C-:B------:R-:W-:Y:S02]  /*0e80*/  SHF.R.U64 R0, R0, 0x2, R11.reuse ;  /* 0x0000000200007819 */ /* 0x100fe4000000120b */
[----:B------:R-:W-:Y:S02]  /*0e90*/  ISETP.GT.U32.AND.EX P0, PT, R11, RZ, PT, P0 ;  /* 0x000000ff0b00720c */ /* 0x000fe40003f04100 */
[----:B------:R-:W-:-:S11]  /*0ea0*/  SHF.R.U32.HI R11, RZ, 0x2, R11 ;  /* 0x00000002ff0b7819 */ /* 0x000fd6000001160b */
[----:B------:R-:W-:Y:S05]  /*0eb0*/  @P0 BRA `(.L_x_43) ;  /* 0xfffffff000b40947 */ /* 0x000fea000383ffff */
.L_x_37:
[----:B------:R-:W-:Y:S05]  /*0ec0*/  BSYNC.RECONVERGENT B0 ;  /* 0x0000000000007941 */ /* 0x000fea0003800200 */
.L_x_36:
[----:B0-----:R-:W0:Y:S01]  /*0ed0*/  S2R R5, SR_TID.X ;  /* 0x0000000000057919 */ /* 0x001e220000002100 */
[----:B------:R-:W0:Y:S02]  /*0ee0*/  LDC.64 R2, c[0x0][0x388] ;  /* 0x0000e200ff027b82 */ /* 0x000e240000000a00 */
[----:B0-----:R-:W-:-:S05]  /*0ef0*/  IMAD.WIDE.U32 R2, R5, 0x30, R2 ;  /* 0x0000003005027825 */ /* 0x001fca00078e0002 */
[----:B------:R-:W-:Y:S04]  /*0f00*/  STG.E.64 desc[UR4][R2.64+0x18], RZ ;  /* 0x000018ff02007986 */ /* 0x000fe8000c101b04 */
[----:B------:R-:W-:Y:S04]  /*0f10*/  STG.E desc[UR4][R2.64+0x20], RZ ;  /* 0x000020ff02007986 */ /* 0x000fe8000c101904 */
[----:B------:R-:W-:Y:S01]  /*0f20*/  STG.E.64 desc[UR4][R2.64+0x28], RZ ;  /* 0x000028ff02007986 */ /* 0x000fe2000c101b04 */
[----:B------:R-:W-:Y:S05]  /*0f30*/  EXIT ;  /* 0x000000000000794d */ /* 0x000fea0003800000 */
.L_x_44:
        /* <DEDUP_REMOVED lines=12> */
.L_x_48:


//--------------------- .nv.global.init           --------------------------
	.section	.nv.global.init,"aw",@progbits
	.align	4
.nv.global.init:
	.type		__cudart_i2opi_f,@object
	.size		__cudart_i2opi_f,(mrg32k3aM1SubSeq - __cudart_i2opi_f)
__cudart_i2opi_f:
        /*0000*/ 	.byte	0x41, 0x90, 0x43, 0x3c, 0x99, 0x95, 0x62, 0xdb, 0xc0, 0xdd, 0x34, 0xf5, 0xd1, 0x57, 0x27, 0xfc
        /*0010*/ 	.byte	0x29, 0x15, 0x44, 0x4e, 0x6e, 0x83, 0xf9, 0xa2
	.type		mrg32k3aM1SubSeq,@object
	.size		mrg32k3aM1SubSeq,(mrg32k3aM2SubSeq - mrg32k3aM1SubSeq)
mrg32k3aM1SubSeq:
        /*0018*/ 	.byte	0x0b, 0xcc, 0xee, 0x04, 0x73, 0x29, 0x8b, 0x6f, 0xf6, 0x53, 0x03, 0xf6, 0x23, 0xf6, 0xea, 0xda
        /* <DEDUP_REMOVED lines=125> */
	.type		mrg32k3aM2SubSeq,@object
	.size		mrg32k3aM2SubSeq,(mrg32k3aM1 - mrg32k3aM2SubSeq)
mrg32k3aM2SubSeq:
        /* <DEDUP_REMOVED lines=126> */
	.type		mrg32k3aM1,@object
	.size		mrg32k3aM1,(mrg32k3aM1Seq - mrg32k3aM1)
mrg32k3aM1:
        /* <DEDUP_REMOVED lines=144> */
	.type		mrg32k3aM1Seq,@object
	.size		mrg32k3aM1Seq,(mrg32k3aM2 - mrg32k3aM1Seq)
mrg32k3aM1Seq:
        /* <DEDUP_REMOVED lines=144> */
	.type		mrg32k3aM2,@object
	.size		mrg32k3aM2,(mrg32k3aM2Seq - mrg32k3aM2)
mrg32k3aM2:
        /* <DEDUP_REMOVED lines=144> */
	.type		mrg32k3aM2Seq,@object
	.size		mrg32k3aM2Seq,(precalc_xorwow_matrix - mrg32k3aM2Seq)
mrg32k3aM2Seq:
        /* <DEDUP_REMOVED lines=144> */
	.type		precalc_xorwow_matrix,@object
	.size		precalc_xorwow_matrix,(precalc_xorwow_offset_matrix - precalc_xorwow_matrix)
precalc_xorwow_matrix:
        /* <DEDUP_REMOVED lines=6400> */
	.type		precalc_xorwow_offset_matrix,@object
	.size		precalc_xorwow_offset_matrix,(.L_1 - precalc_xorwow_offset_matrix)
precalc_xorwow_offset_matrix:
        /* <DEDUP_REMOVED lines=6400> */
.L_1:


//--------------------- .nv.shared.reserved.0     --------------------------
	.section	.nv.shared.reserved.0,"aw",@nobits
	.weak		__nv_reservedSMEM_offset_0_alias
	.size		__nv_reservedSMEM_offset_0_alias, 0, 64
	.other		__nv_reservedSMEM_offset_0_alias,@"STO_CUDA_RESERVED_SHARED STV_DEFAULT"
__nv_reservedSMEM_offset_0_alias:
	.zero		0
	.zero		64


//--------------------- .nv.constant0.mcmc        --------------------------
	.section	.nv.constant0.mcmc,"a",@progbits
	.sectionflags	@""
	.align	4
.nv.constant0.mcmc:
	.zero		944


//--------------------- .nv.constant0.init        --------------------------
	.section	.nv.constant0.init,"a",@progbits
	.sectionflags	@""
	.align	4
.nv.constant0.init:
	.zero		912


//--------------------- SYMBOLS --------------------------

	.type		.nv.reservedSmem.offset0,@object
	.size		.nv.reservedSmem.offset0,0x4
	.type		malloc,@function
	.type		free,@function
